//
// Generated by NVIDIA NVVM Compiler
//
// Compiler Build ID: CL-36424714
// Cuda compilation tools, release 13.0, V13.0.88
// Based on NVVM 20.0.0
//

.version 9.0
.target sm_100
.address_size 64

	// .globl	_Z5convfPKfS0_Pf
.const .align 8 .u64 M;
.const .align 8 .u64 N;
.const .align 8 .u64 L;
.const .align 4 .u32 L0;

.visible .entry _Z5convfPKfS0_Pf(
	.param .u64 .ptr .align 1 _Z5convfPKfS0_Pf_param_0,
	.param .u64 .ptr .align 1 _Z5convfPKfS0_Pf_param_1,
	.param .u64 .ptr .align 1 _Z5convfPKfS0_Pf_param_2
)
{
	.reg .pred 	%p<13>;
	.reg .b32 	%r<16>;
	.reg .b32 	%f<14>;
	.reg .b64 	%rd<31>;

	ld.param.u64 	%rd13, [_Z5convfPKfS0_Pf_param_0];
	ld.param.u64 	%rd14, [_Z5convfPKfS0_Pf_param_1];
	ld.param.u64 	%rd15, [_Z5convfPKfS0_Pf_param_2];
	mov.u32 	%r4, %tid.x;
	mov.u32 	%r5, %ntid.x;
	mov.u32 	%r6, %ctaid.x;
	mad.lo.s32 	%r7, %r5, %r6, %r4;
	mov.u32 	%r8, %tid.y;
	mov.u32 	%r9, %ntid.y;
	mov.u32 	%r10, %ctaid.y;
	mad.lo.s32 	%r11, %r9, %r10, %r8;
	cvt.u64.u32 	%rd1, %r11;
	cvt.s64.s32 	%rd2, %r7;
	ld.const.u64 	%rd3, [L];
	setp.le.u64 	%p1, %rd3, %rd2;
	mov.f32 	%f11, 0f00000000;
	@%p1 bra 	$L__BB0_7;
	cvt.u32.u64 	%r12, %rd2;
	ld.const.u32 	%r13, [L0];
	sub.s32 	%r15, %r13, %r12;
	ld.const.u64 	%rd4, [M];
	setp.eq.s64 	%p2, %rd4, 0;
	cvt.s64.s32 	%rd16, %r15;
	ld.const.u64 	%rd17, [N];
	setp.le.u64 	%p3, %rd17, %rd16;
	and.pred  	%p4, %p2, %p3;
	@%p4 bra 	$L__BB0_7;
	mul.lo.s64 	%rd6, %rd4, %rd1;
	mul.lo.s64 	%rd7, %rd17, %rd1;
	cvta.to.global.u64 	%rd8, %rd13;
	cvta.to.global.u64 	%rd9, %rd14;
	mov.f32 	%f11, 0f00000000;
	mov.b64 	%rd30, 0;
$L__BB0_3:
	setp.le.u64 	%p5, %rd4, %rd30;
	setp.lt.s32 	%p6, %r15, 0;
	or.pred  	%p7, %p5, %p6;
	@%p7 bra 	$L__BB0_6;
	cvt.u64.u32 	%rd11, %r15;
	setp.le.u64 	%p8, %rd17, %rd11;
	@%p8 bra 	$L__BB0_6;
	add.s64 	%rd19, %rd6, %rd30;
	shl.b64 	%rd20, %rd19, 2;
	add.s64 	%rd21, %rd8, %rd20;
	ld.global.f32 	%f8, [%rd21];
	add.s64 	%rd22, %rd7, %rd11;
	shl.b64 	%rd23, %rd22, 2;
	add.s64 	%rd24, %rd9, %rd23;
	ld.global.f32 	%f9, [%rd24];
	fma.rn.f32 	%f11, %f8, %f9, %f11;
$L__BB0_6:
	add.s64 	%rd30, %rd30, 1;
	add.s32 	%r15, %r15, 1;
	setp.gt.u64 	%p9, %rd4, %rd30;
	cvt.s64.s32 	%rd25, %r15;
	setp.gt.u64 	%p10, %rd17, %rd25;
	or.pred  	%p11, %p9, %p10;
	@%p11 bra 	$L__BB0_3;
$L__BB0_7:
	setp.le.u64 	%p12, %rd3, %rd2;
	@%p12 bra 	$L__BB0_9;
	mad.lo.s64 	%rd26, %rd3, %rd1, %rd2;
	cvta.to.global.u64 	%rd27, %rd15;
	shl.b64 	%rd28, %rd26, 2;
	add.s64 	%rd29, %rd27, %rd28;
	st.global.f32 	[%rd29], %f11;
$L__BB0_9:
	ret;

}
	// .globl	_Z4convPKdS0_Pd
.visible .entry _Z4convPKdS0_Pd(
	.param .u64 .ptr .align 1 _Z4convPKdS0_Pd_param_0,
	.param .u64 .ptr .align 1 _Z4convPKdS0_Pd_param_1,
	.param .u64 .ptr .align 1 _Z4convPKdS0_Pd_param_2
)
{
	.reg .pred 	%p<13>;
	.reg .b32 	%r<16>;
	.reg .b64 	%rd<31>;
	.reg .b64 	%fd<14>;

	ld.param.u64 	%rd13, [_Z4convPKdS0_Pd_param_0];
	ld.param.u64 	%rd14, [_Z4convPKdS0_Pd_param_1];
	ld.param.u64 	%rd15, [_Z4convPKdS0_Pd_param_2];
	mov.u32 	%r4, %tid.x;
	mov.u32 	%r5, %ntid.x;
	mov.u32 	%r6, %ctaid.x;
	mad.lo.s32 	%r7, %r5, %r6, %r4;
	mov.u32 	%r8, %tid.y;
	mov.u32 	%r9, %ntid.y;
	mov.u32 	%r10, %ctaid.y;
	mad.lo.s32 	%r11, %r9, %r10, %r8;
	cvt.u64.u32 	%rd1, %r11;
	cvt.s64.s32 	%rd2, %r7;
	ld.const.u64 	%rd3, [L];
	setp.le.u64 	%p1, %rd3, %rd2;
	mov.f64 	%fd11, 0d0000000000000000;
	@%p1 bra 	$L__BB1_7;
	cvt.u32.u64 	%r12, %rd2;
	ld.const.u32 	%r13, [L0];
	sub.s32 	%r15, %r13, %r12;
	ld.const.u64 	%rd4, [M];
	setp.eq.s64 	%p2, %rd4, 0;
	cvt.s64.s32 	%rd16, %r15;
	ld.const.u64 	%rd17, [N];
	setp.le.u64 	%p3, %rd17, %rd16;
	and.pred  	%p4, %p2, %p3;
	@%p4 bra 	$L__BB1_7;
	mul.lo.s64 	%rd6, %rd4, %rd1;
	mul.lo.s64 	%rd7, %rd17, %rd1;
	cvta.to.global.u64 	%rd8, %rd13;
	cvta.to.global.u64 	%rd9, %rd14;
	mov.f64 	%fd11, 0d0000000000000000;
	mov.b64 	%rd30, 0;
$L__BB1_3:
	setp.le.u64 	%p5, %rd4, %rd30;
	setp.lt.s32 	%p6, %r15, 0;
	or.pred  	%p7, %p5, %p6;
	@%p7 bra 	$L__BB1_6;
	cvt.u64.u32 	%rd11, %r15;
	setp.le.u64 	%p8, %rd17, %rd11;
	@%p8 bra 	$L__BB1_6;
	add.s64 	%rd19, %rd6, %rd30;
	shl.b64 	%rd20, %rd19, 3;
	add.s64 	%rd21, %rd8, %rd20;
	ld.global.f64 	%fd8, [%rd21];
	add.s64 	%rd22, %rd7, %rd11;
	shl.b64 	%rd23, %rd22, 3;
	add.s64 	%rd24, %rd9, %rd23;
	ld.global.f64 	%fd9, [%rd24];
	fma.rn.f64 	%fd11, %fd8, %fd9, %fd11;
$L__BB1_6:
	add.s64 	%rd30, %rd30, 1;
	add.s32 	%r15, %r15, 1;
	setp.gt.u64 	%p9, %rd4, %rd30;
	cvt.s64.s32 	%rd25, %r15;
	setp.gt.u64 	%p10, %rd17, %rd25;
	or.pred  	%p11, %p9, %p10;
	@%p11 bra 	$L__BB1_3;
$L__BB1_7:
	setp.le.u64 	%p12, %rd3, %rd2;
	@%p12 bra 	$L__BB1_9;
	mad.lo.s64 	%rd26, %rd3, %rd1, %rd2;
	cvta.to.global.u64 	%rd27, %rd15;
	shl.b64 	%rd28, %rd26, 3;
	add.s64 	%rd29, %rd27, %rd28;
	st.global.f64 	[%rd29], %fd11;
$L__BB1_9:
	ret;

}
	// .globl	_Z5convhPKtS0_Pt
.visible .entry _Z5convhPKtS0_Pt(
	.param .u64 .ptr .align 1 _Z5convhPKtS0_Pt_param_0,
	.param .u64 .ptr .align 1 _Z5convhPKtS0_Pt_param_1,
	.param .u64 .ptr .align 1 _Z5convhPKtS0_Pt_param_2
)
{
	.reg .pred 	%p<13>;
	.reg .b16 	%rs<16>;
	.reg .b32 	%r<20>;
	.reg .b32 	%f<2>;
	.reg .b64 	%rd<31>;

	ld.param.u64 	%rd13, [_Z5convhPKtS0_Pt_param_0];
	ld.param.u64 	%rd14, [_Z5convhPKtS0_Pt_param_1];
	ld.param.u64 	%rd15, [_Z5convhPKtS0_Pt_param_2];
	mov.f32 	%f1, 0f00000000;
	// begin inline asm
	{  cvt.rn.f16.f32 %rs13, %f1;}

	// end inline asm
	mov.u32 	%r6, %tid.x;
	mov.u32 	%r7, %ntid.x;
	mov.u32 	%r8, %ctaid.x;
	mad.lo.s32 	%r9, %r7, %r8, %r6;
	mov.u32 	%r10, %tid.y;
	mov.u32 	%r11, %ntid.y;
	mov.u32 	%r12, %ctaid.y;
	mad.lo.s32 	%r13, %r11, %r12, %r10;
	cvt.u64.u32 	%rd1, %r13;
	cvt.s64.s32 	%rd2, %r9;
	ld.const.u64 	%rd3, [L];
	setp.le.u64 	%p1, %rd3, %rd2;
	@%p1 bra 	$L__BB2_7;
	cvt.u32.u64 	%r14, %rd2;
	ld.const.u32 	%r15, [L0];
	sub.s32 	%r18, %r15, %r14;
	ld.const.u64 	%rd4, [M];
	setp.eq.s64 	%p2, %rd4, 0;
	cvt.s64.s32 	%rd16, %r18;
	ld.const.u64 	%rd17, [N];
	setp.le.u64 	%p3, %rd17, %rd16;
	and.pred  	%p4, %p2, %p3;
	@%p4 bra 	$L__BB2_7;
	mul.lo.s64 	%rd6, %rd4, %rd1;
	mul.lo.s64 	%rd7, %rd17, %rd1;
	cvta.to.global.u64 	%rd8, %rd14;
	cvta.to.global.u64 	%rd9, %rd13;
	mov.b32 	%r19, 0;
	mov.b64 	%rd30, 0;
$L__BB2_3:
	setp.le.u64 	%p5, %rd4, %rd30;
	setp.lt.s32 	%p6, %r18, 0;
	or.pred  	%p7, %p5, %p6;
	@%p7 bra 	$L__BB2_6;
	cvt.u64.u32 	%rd11, %r18;
	setp.le.u64 	%p8, %rd17, %rd11;
	@%p8 bra 	$L__BB2_6;
	add.s64 	%rd19, %rd6, %rd30;
	shl.b64 	%rd20, %rd19, 1;
	add.s64 	%rd21, %rd9, %rd20;
	add.s64 	%rd22, %rd7, %rd11;
	shl.b64 	%rd23, %rd22, 1;
	add.s64 	%rd24, %rd8, %rd23;
	ld.global.u16 	%rs9, [%rd24];
	ld.global.u16 	%rs8, [%rd21];
	// begin inline asm
	{mul.f16 %rs7,%rs8,%rs9;
}
	// end inline asm
	// begin inline asm
	{add.f16 %rs13,%rs13,%rs7;
}
	// end inline asm
$L__BB2_6:
	add.s32 	%r19, %r19, 1;
	add.s32 	%r18, %r18, 1;
	cvt.u64.u32 	%rd30, %r19;
	setp.gt.u64 	%p9, %rd4, %rd30;
	cvt.s64.s32 	%rd25, %r18;
	setp.gt.u64 	%p10, %rd17, %rd25;
	or.pred  	%p11, %p9, %p10;
	@%p11 bra 	$L__BB2_3;
$L__BB2_7:
	setp.le.u64 	%p12, %rd3, %rd2;
	@%p12 bra 	$L__BB2_9;
	mad.lo.s64 	%rd26, %rd3, %rd1, %rd2;
	cvta.to.global.u64 	%rd27, %rd15;
	shl.b64 	%rd28, %rd26, 1;
	add.s64 	%rd29, %rd27, %rd28;
	st.global.u16 	[%rd29], %rs13;
$L__BB2_9:
	ret;

}
	// .globl	_Z6convcfPK6float2S1_PS_
.visible .entry _Z6convcfPK6float2S1_PS_(
	.param .u64 .ptr .align 1 _Z6convcfPK6float2S1_PS__param_0,
	.param .u64 .ptr .align 1 _Z6convcfPK6float2S1_PS__param_1,
	.param .u64 .ptr .align 1 _Z6convcfPK6float2S1_PS__param_2
)
{
	.reg .pred 	%p<13>;
	.reg .b32 	%r<16>;
	.reg .b32 	%f<29>;
	.reg .b64 	%rd<31>;

	ld.param.u64 	%rd13, [_Z6convcfPK6float2S1_PS__param_0];
	ld.param.u64 	%rd14, [_Z6convcfPK6float2S1_PS__param_1];
	ld.param.u64 	%rd15, [_Z6convcfPK6float2S1_PS__param_2];
	mov.u32 	%r4, %tid.x;
	mov.u32 	%r5, %ntid.x;
	mov.u32 	%r6, %ctaid.x;
	mad.lo.s32 	%r7, %r5, %r6, %r4;
	mov.u32 	%r8, %tid.y;
	mov.u32 	%r9, %ntid.y;
	mov.u32 	%r10, %ctaid.y;
	mad.lo.s32 	%r11, %r9, %r10, %r8;
	cvt.u64.u32 	%rd1, %r11;
	cvt.s64.s32 	%rd2, %r7;
	ld.const.u64 	%rd3, [L];
	setp.le.u64 	%p1, %rd3, %rd2;
	mov.f32 	%f24, 0f00000000;
	mov.f32 	%f23, 0f00000000;
	@%p1 bra 	$L__BB3_7;
	cvt.u32.u64 	%r12, %rd2;
	ld.const.u32 	%r13, [L0];
	sub.s32 	%r15, %r13, %r12;
	ld.const.u64 	%rd4, [M];
	setp.eq.s64 	%p2, %rd4, 0;
	cvt.s64.s32 	%rd16, %r15;
	ld.const.u64 	%rd17, [N];
	setp.le.u64 	%p3, %rd17, %rd16;
	and.pred  	%p4, %p2, %p3;
	@%p4 bra 	$L__BB3_7;
	mul.lo.s64 	%rd6, %rd4, %rd1;
	mul.lo.s64 	%rd7, %rd17, %rd1;
	cvta.to.global.u64 	%rd8, %rd13;
	cvta.to.global.u64 	%rd9, %rd14;
	mov.f32 	%f23, 0f00000000;
	mov.b64 	%rd30, 0;
	mov.f32 	%f24, %f23;
$L__BB3_3:
	setp.le.u64 	%p5, %rd4, %rd30;
	setp.lt.s32 	%p6, %r15, 0;
	or.pred  	%p7, %p5, %p6;
	@%p7 bra 	$L__BB3_6;
	cvt.u64.u32 	%rd11, %r15;
	setp.le.u64 	%p8, %rd17, %rd11;
	@%p8 bra 	$L__BB3_6;
	add.s64 	%rd19, %rd6, %rd30;
	shl.b64 	%rd20, %rd19, 3;
	add.s64 	%rd21, %rd8, %rd20;
	ld.global.v2.f32 	{%f12, %f13}, [%rd21];
	add.s64 	%rd22, %rd7, %rd11;
	shl.b64 	%rd23, %rd22, 3;
	add.s64 	%rd24, %rd9, %rd23;
	ld.global.v2.f32 	{%f14, %f15}, [%rd24];
	mul.f32 	%f16, %f13, %f15;
	fma.rn.f32 	%f17, %f12, %f14, %f16;
	mul.f32 	%f18, %f13, %f14;
	mul.f32 	%f19, %f12, %f15;
	sub.f32 	%f20, %f18, %f19;
	add.f32 	%f23, %f23, %f17;
	add.f32 	%f24, %f24, %f20;
$L__BB3_6:
	add.s64 	%rd30, %rd30, 1;
	add.s32 	%r15, %r15, 1;
	setp.gt.u64 	%p9, %rd4, %rd30;
	cvt.s64.s32 	%rd25, %r15;
	setp.gt.u64 	%p10, %rd17, %rd25;
	or.pred  	%p11, %p9, %p10;
	@%p11 bra 	$L__BB3_3;
$L__BB3_7:
	setp.le.u64 	%p12, %rd3, %rd2;
	@%p12 bra 	$L__BB3_9;
	mad.lo.s64 	%rd26, %rd3, %rd1, %rd2;
	cvta.to.global.u64 	%rd27, %rd15;
	shl.b64 	%rd28, %rd26, 3;
	add.s64 	%rd29, %rd27, %rd28;
	st.global.v2.f32 	[%rd29], {%f23, %f24};
$L__BB3_9:
	ret;

}
	// .globl	_Z5convcPK7double2S1_PS_
.visible .entry _Z5convcPK7double2S1_PS_(
	.param .u64 .ptr .align 1 _Z5convcPK7double2S1_PS__param_0,
	.param .u64 .ptr .align 1 _Z5convcPK7double2S1_PS__param_1,
	.param .u64 .ptr .align 1 _Z5convcPK7double2S1_PS__param_2
)
{
	.reg .pred 	%p<13>;
	.reg .b32 	%r<16>;
	.reg .b64 	%rd<32>;
	.reg .b64 	%fd<29>;

	mov.u32 	%r4, %tid.x;
	mov.u32 	%r5, %ntid.x;
	mov.u32 	%r6, %ctaid.x;
	mad.lo.s32 	%r7, %r5, %r6, %r4;
	mov.u32 	%r8, %tid.y;
	mov.u32 	%r9, %ntid.y;
	mov.u32 	%r10, %ctaid.y;
	mad.lo.s32 	%r11, %r9, %r10, %r8;
	cvt.u64.u32 	%rd1, %r11;
	cvt.s64.s32 	%rd2, %r7;
	ld.const.u64 	%rd3, [L];
	setp.le.u64 	%p1, %rd3, %rd2;
	mov.f64 	%fd24, 0d0000000000000000;
	mov.f64 	%fd23, 0d0000000000000000;
	@%p1 bra 	$L__BB4_7;
	cvt.u32.u64 	%r12, %rd2;
	ld.const.u32 	%r13, [L0];
	sub.s32 	%r15, %r13, %r12;
	ld.const.u64 	%rd4, [M];
	setp.eq.s64 	%p2, %rd4, 0;
	cvt.s64.s32 	%rd12, %r15;
	ld.const.u64 	%rd13, [N];
	setp.le.u64 	%p3, %rd13, %rd12;
	and.pred  	%p4, %p2, %p3;
	@%p4 bra 	$L__BB4_7;
	mov.f64 	%fd23, 0d0000000000000000;
	mov.b64 	%rd31, 0;
	mov.f64 	%fd24, %fd23;
$L__BB4_3:
	setp.le.u64 	%p5, %rd4, %rd31;
	setp.lt.s32 	%p6, %r15, 0;
	or.pred  	%p7, %p5, %p6;
	@%p7 bra 	$L__BB4_6;
	cvt.u64.u32 	%rd7, %r15;
	setp.le.u64 	%p8, %rd13, %rd7;
	@%p8 bra 	$L__BB4_6;
	ld.param.u64 	%rd29, [_Z5convcPK7double2S1_PS__param_1];
	ld.param.u64 	%rd28, [_Z5convcPK7double2S1_PS__param_0];
	mad.lo.s64 	%rd15, %rd4, %rd1, %rd31;
	cvta.to.global.u64 	%rd16, %rd28;
	shl.b64 	%rd17, %rd15, 4;
	add.s64 	%rd18, %rd16, %rd17;
	ld.global.v2.f64 	{%fd12, %fd13}, [%rd18];
	mad.lo.s64 	%rd19, %rd13, %rd1, %rd7;
	cvta.to.global.u64 	%rd20, %rd29;
	shl.b64 	%rd21, %rd19, 4;
	add.s64 	%rd22, %rd20, %rd21;
	ld.global.v2.f64 	{%fd14, %fd15}, [%rd22];
	mul.f64 	%fd16, %fd13, %fd15;
	fma.rn.f64 	%fd17, %fd12, %fd14, %fd16;
	mul.f64 	%fd18, %fd13, %fd14;
	mul.f64 	%fd19, %fd12, %fd15;
	sub.f64 	%fd20, %fd18, %fd19;
	add.f64 	%fd23, %fd23, %fd17;
	add.f64 	%fd24, %fd24, %fd20;
$L__BB4_6:
	add.s64 	%rd31, %rd31, 1;
	add.s32 	%r15, %r15, 1;
	setp.gt.u64 	%p9, %rd4, %rd31;
	cvt.s64.s32 	%rd23, %r15;
	setp.gt.u64 	%p10, %rd13, %rd23;
	or.pred  	%p11, %p9, %p10;
	@%p11 bra 	$L__BB4_3;
$L__BB4_7:
	setp.le.u64 	%p12, %rd3, %rd2;
	@%p12 bra 	$L__BB4_9;
	ld.param.u64 	%rd30, [_Z5convcPK7double2S1_PS__param_2];
	mad.lo.s64 	%rd24, %rd3, %rd1, %rd2;
	cvta.to.global.u64 	%rd25, %rd30;
	shl.b64 	%rd26, %rd24, 4;
	add.s64 	%rd27, %rd25, %rd26;
	st.global.v2.f64 	[%rd27], {%fd23, %fd24};
$L__BB4_9:
	ret;

}
	// .globl	_Z6convchPK7ushort2S1_PS_
.visible .entry _Z6convchPK7ushort2S1_PS_(
	.param .u64 .ptr .align 1 _Z6convchPK7ushort2S1_PS__param_0,
	.param .u64 .ptr .align 1 _Z6convchPK7ushort2S1_PS__param_1,
	.param .u64 .ptr .align 1 _Z6convchPK7ushort2S1_PS__param_2
)
{
	.reg .pred 	%p<13>;
	.reg .b16 	%rs<43>;
	.reg .b32 	%r<23>;
	.reg .b32 	%f<2>;
	.reg .b64 	%rd<31>;

	ld.param.u64 	%rd13, [_Z6convchPK7ushort2S1_PS__param_0];
	ld.param.u64 	%rd14, [_Z6convchPK7ushort2S1_PS__param_1];
	ld.param.u64 	%rd15, [_Z6convchPK7ushort2S1_PS__param_2];
	mov.f32 	%f1, 0f00000000;
	// begin inline asm
	{  cvt.rn.f16.f32 %rs38, %f1;}

	// end inline asm
	mov.u32 	%r6, %tid.x;
	mov.u32 	%r7, %ntid.x;
	mov.u32 	%r8, %ctaid.x;
	mad.lo.s32 	%r9, %r7, %r8, %r6;
	mov.u32 	%r10, %tid.y;
	mov.u32 	%r11, %ntid.y;
	mov.u32 	%r12, %ctaid.y;
	mad.lo.s32 	%r13, %r11, %r12, %r10;
	cvt.u64.u32 	%rd1, %r13;
	cvt.s64.s32 	%rd2, %r9;
	ld.const.u64 	%rd3, [L];
	setp.le.u64 	%p1, %rd3, %rd2;
	mov.u16 	%rs37, %rs38;
	@%p1 bra 	$L__BB5_7;
	cvt.u32.u64 	%r14, %rd2;
	ld.const.u32 	%r15, [L0];
	sub.s32 	%r21, %r15, %r14;
	ld.const.u64 	%rd4, [M];
	setp.eq.s64 	%p2, %rd4, 0;
	cvt.s64.s32 	%rd16, %r21;
	ld.const.u64 	%rd17, [N];
	setp.le.u64 	%p3, %rd17, %rd16;
	and.pred  	%p4, %p2, %p3;
	@%p4 bra 	$L__BB5_7;
	mul.lo.s64 	%rd6, %rd4, %rd1;
	mul.lo.s64 	%rd7, %rd17, %rd1;
	cvta.to.global.u64 	%rd8, %rd13;
	cvta.to.global.u64 	%rd9, %rd14;
	mov.b32 	%r22, 0;
	mov.b64 	%rd30, 0;
	mov.u16 	%rs37, %rs38;
$L__BB5_3:
	setp.le.u64 	%p5, %rd4, %rd30;
	setp.lt.s32 	%p6, %r21, 0;
	or.pred  	%p7, %p5, %p6;
	@%p7 bra 	$L__BB5_6;
	cvt.u64.u32 	%rd11, %r21;
	setp.le.u64 	%p8, %rd17, %rd11;
	@%p8 bra 	$L__BB5_6;
	add.s64 	%rd19, %rd6, %rd30;
	shl.b64 	%rd20, %rd19, 2;
	add.s64 	%rd21, %rd8, %rd20;
	ld.global.u32 	%r18, [%rd21];
	mov.b32 	{%rs14, %rs17}, %r18;
	add.s64 	%rd22, %rd7, %rd11;
	shl.b64 	%rd23, %rd22, 2;
	add.s64 	%rd24, %rd9, %rd23;
	ld.global.u32 	%r19, [%rd24];
	mov.b32 	{%rs15, %rs12}, %r19;
	// begin inline asm
	{neg.f16 %rs11,%rs12;
}
	// end inline asm
	// begin inline asm
	{mul.f16 %rs13,%rs14,%rs15;
}
	// end inline asm
	// begin inline asm
	{mul.f16 %rs16,%rs17,%rs11;
}
	// end inline asm
	// begin inline asm
	{sub.f16 %rs19,%rs13,%rs16;
}
	// end inline asm
	// begin inline asm
	{mul.f16 %rs22,%rs14,%rs11;
}
	// end inline asm
	// begin inline asm
	{mul.f16 %rs25,%rs17,%rs15;
}
	// end inline asm
	// begin inline asm
	{add.f16 %rs28,%rs22,%rs25;
}
	// end inline asm
	// begin inline asm
	{add.f16 %rs38,%rs38,%rs19;
}
	// end inline asm
	// begin inline asm
	{add.f16 %rs37,%rs37,%rs28;
}
	// end inline asm
$L__BB5_6:
	add.s32 	%r22, %r22, 1;
	add.s32 	%r21, %r21, 1;
	cvt.u64.u32 	%rd30, %r22;
	setp.gt.u64 	%p9, %rd4, %rd30;
	cvt.s64.s32 	%rd25, %r21;
	setp.gt.u64 	%p10, %rd17, %rd25;
	or.pred  	%p11, %p9, %p10;
	@%p11 bra 	$L__BB5_3;
$L__BB5_7:
	setp.le.u64 	%p12, %rd3, %rd2;
	@%p12 bra 	$L__BB5_9;
	mad.lo.s64 	%rd26, %rd3, %rd1, %rd2;
	cvta.to.global.u64 	%rd27, %rd15;
	shl.b64 	%rd28, %rd26, 2;
	add.s64 	%rd29, %rd27, %rd28;
	mov.b32 	%r20, {%rs38, %rs37};
	st.global.u32 	[%rd29], %r20;
$L__BB5_9:
	ret;

}


// ===== COMPILED SASS (sm_100) =====

	.target	sm_100

	.elftype	@"ET_EXEC"


//--------------------- .note.nv.tkinfo           --------------------------
	.section	.note.nv.tkinfo,"",@"SHT_NOTE"
	.sectionflags	@"SHF_NOTE_NV_TKINFO"
	.tkinfo
        /*0018*/ 	.word	0x00000002
        /*0030*/ 	.string	""
        /*0030*/ 	.string	"ptxas"
        /*0030*/ 	.string	"Cuda compilation tools, release 13.0, V13.0.88"
        /*0030*/ 	.string	"Build cuda_13.0.r13.0/compiler.36424714_0"
        /*0030*/ 	.string	"-arch sm_100 -m 64 "



//--------------------- .note.nv.cuinfo           --------------------------
	.section	.note.nv.cuinfo,"",@"SHT_NOTE"
	.sectionflags	@"SHF_NOTE_NV_CUINFO"
        /*0018*/ 	.short	0x0002
        /*001a*/ 	.short	0x0064
        /*001c*/ 	.short	0x0082
	.zero		2


//--------------------- .nv.info                  --------------------------
	.section	.nv.info,"",@"SHT_CUDA_INFO"
	.align	4


	//----- nvinfo : EIATTR_REGCOUNT
	.align		4
        /*0000*/ 	.byte	0x04, 0x2f
        /*0002*/ 	.short	(.L_5 - .L_4)
	.align		4
.L_4:
        /*0004*/ 	.word	index@(_Z5convfPKfS0_Pf)
        /*0008*/ 	.word	0x00000018


	//----- nvinfo : EIATTR_FRAME_SIZE
	.align		4
.L_5:
        /*000c*/ 	.byte	0x04, 0x11
        /*000e*/ 	.short	(.L_7 - .L_6)
	.align		4
.L_6:
        /*0010*/ 	.word	index@(_Z5convfPKfS0_Pf)
        /*0014*/ 	.word	0x00000000


	//----- nvinfo : EIATTR_REGCOUNT
	.align		4
.L_7:
        /*0018*/ 	.byte	0x04, 0x2f
        /*001a*/ 	.short	(.L_9 - .L_8)
	.align		4
.L_8:
        /*001c*/ 	.word	index@(_Z4convPKdS0_Pd)
        /*0020*/ 	.word	0x00000018


	//----- nvinfo : EIATTR_FRAME_SIZE
	.align		4
.L_9:
        /*0024*/ 	.byte	0x04, 0x11
        /*0026*/ 	.short	(.L_11 - .L_10)
	.align		4
.L_10:
        /*0028*/ 	.word	index@(_Z4convPKdS0_Pd)
        /*002c*/ 	.word	0x00000000


	//----- nvinfo : EIATTR_REGCOUNT
	.align		4
.L_11:
        /*0030*/ 	.byte	0x04, 0x2f
        /*0032*/ 	.short	(.L_13 - .L_12)
	.align		4
.L_12:
        /*0034*/ 	.word	index@(_Z5convhPKtS0_Pt)
        /*0038*/ 	.word	0x00000016


	//----- nvinfo : EIATTR_FRAME_SIZE
	.align		4
.L_13:
        /*003c*/ 	.byte	0x04, 0x11
        /*003e*/ 	.short	(.L_15 - .L_14)
	.align		4
.L_14:
        /*0040*/ 	.word	index@(_Z5convhPKtS0_Pt)
        /*0044*/ 	.word	0x00000000


	//----- nvinfo : EIATTR_REGCOUNT
	.align		4
.L_15:
        /*0048*/ 	.byte	0x04, 0x2f
        /*004a*/ 	.short	(.L_17 - .L_16)
	.align		4
.L_16:
        /*004c*/ 	.word	index@(_Z6convcfPK6float2S1_PS_)
        /*0050*/ 	.word	0x00000018


	//----- nvinfo : EIATTR_FRAME_SIZE
	.align		4
.L_17:
        /*0054*/ 	.byte	0x04, 0x11
        /*0056*/ 	.short	(.L_19 - .L_18)
	.align		4
.L_18:
        /*0058*/ 	.word	index@(_Z6convcfPK6float2S1_PS_)
        /*005c*/ 	.word	0x00000000


	//----- nvinfo : EIATTR_REGCOUNT
	.align		4
.L_19:
        /*0060*/ 	.byte	0x04, 0x2f
        /*0062*/ 	.short	(.L_21 - .L_20)
	.align		4
.L_20:
        /*0064*/ 	.word	index@(_Z5convcPK7double2S1_PS_)
        /*0068*/ 	.word	0x0000001c


	//----- nvinfo : EIATTR_FRAME_SIZE
	.align		4
.L_21:
        /*006c*/ 	.byte	0x04, 0x11
        /*006e*/ 	.short	(.L_23 - .L_22)
	.align		4
.L_22:
        /*0070*/ 	.word	index@(_Z5convcPK7double2S1_PS_)
        /*0074*/ 	.word	0x00000000


	//----- nvinfo : EIATTR_REGCOUNT
	.align		4
.L_23:
        /*0078*/ 	.byte	0x04, 0x2f
        /*007a*/ 	.short	(.L_25 - .L_24)
	.align		4
.L_24:
        /*007c*/ 	.word	index@(_Z6convchPK7ushort2S1_PS_)
        /*0080*/ 	.word	0x00000016


	//----- nvinfo : EIATTR_FRAME_SIZE
	.align		4
.L_25:
        /*0084*/ 	.byte	0x04, 0x11
        /*0086*/ 	.short	(.L_27 - .L_26)
	.align		4
.L_26:
        /*0088*/ 	.word	index@(_Z6convchPK7ushort2S1_PS_)
        /*008c*/ 	.word	0x00000000


	//----- nvinfo : EIATTR_MIN_STACK_SIZE
	.align		4
.L_27:
        /*0090*/ 	.byte	0x04, 0x12
        /*0092*/ 	.short	(.L_29 - .L_28)
	.align		4
.L_28:
        /*0094*/ 	.word	index@(_Z6convchPK7ushort2S1_PS_)
        /*0098*/ 	.word	0x00000000


	//----- nvinfo : EIATTR_MIN_STACK_SIZE
	.align		4
.L_29:
        /*009c*/ 	.byte	0x04, 0x12
        /*009e*/ 	.short	(.L_31 - .L_30)
	.align		4
.L_30:
        /*00a0*/ 	.word	index@(_Z5convcPK7double2S1_PS_)
        /*00a4*/ 	.word	0x00000000


	//----- nvinfo : EIATTR_MIN_STACK_SIZE
	.align		4
.L_31:
        /*00a8*/ 	.byte	0x04, 0x12
        /*00aa*/ 	.short	(.L_33 - .L_32)
	.align		4
.L_32:
        /*00ac*/ 	.word	index@(_Z6convcfPK6float2S1_PS_)
        /*00b0*/ 	.word	0x00000000


	//----- nvinfo : EIATTR_MIN_STACK_SIZE
	.align		4
.L_33:
        /*00b4*/ 	.byte	0x04, 0x12
        /*00b6*/ 	.short	(.L_35 - .L_34)
	.align		4
.L_34:
        /*00b8*/ 	.word	index@(_Z5convhPKtS0_Pt)
        /*00bc*/ 	.word	0x00000000


	//----- nvinfo : EIATTR_MIN_STACK_SIZE
	.align		4
.L_35:
        /*00c0*/ 	.byte	0x04, 0x12
        /*00c2*/ 	.short	(.L_37 - .L_36)
	.align		4
.L_36:
        /*00c4*/ 	.word	index@(_Z4convPKdS0_Pd)
        /*00c8*/ 	.word	0x00000000


	//----- nvinfo : EIATTR_MIN_STACK_SIZE
	.align		4
.L_37:
        /*00cc*/ 	.byte	0x04, 0x12
        /*00ce*/ 	.short	(.L_39 - .L_38)
	.align		4
.L_38:
        /*00d0*/ 	.word	index@(_Z5convfPKfS0_Pf)
        /*00d4*/ 	.word	0x00000000
.L_39:


//--------------------- .nv.compat                --------------------------
	.section	.nv.compat,"",@"SHT_CUDA_COMPAT_INFO"
	.align	4
        /*0000*/ 	.byte	0x02, 0x09, 0x00, 0x00, 0x02, 0x02, 0x01, 0x00, 0x02, 0x05, 0x05, 0x00, 0x03, 0x07, 0x01, 0x01
        /*0010*/ 	.byte	0x02, 0x03, 0x00, 0x00, 0x02, 0x06, 0x01, 0x00, 0x04, 0x0b, 0x08, 0x00, 0x01, 0x00, 0x00, 0x00
        /*0020*/ 	.byte	0x00, 0x00, 0x00, 0x00


//--------------------- .nv.info._Z6convchPK7ushort2S1_PS_ --------------------------
	.section	.nv.info._Z6convchPK7ushort2S1_PS_,"",@"SHT_CUDA_INFO"
	.sectionflags	@""
	.align	4


	//----- nvinfo : EIATTR_CUDA_API_VERSION
	.align		4
        /*0000*/ 	.byte	0x04, 0x37
        /*0002*/ 	.short	(.L_41 - .L_40)
.L_40:
        /*0004*/ 	.word	0x00000082


	//----- nvinfo : EIATTR_KPARAM_INFO
	.align		4
.L_41:
        /*0008*/ 	.byte	0x04, 0x17
        /*000a*/ 	.short	(.L_43 - .L_42)
.L_42:
        /*000c*/ 	.word	0x00000000
        /*0010*/ 	.short	0x0002
        /*0012*/ 	.short	0x0010
        /*0014*/ 	.byte	0x00, 0xf5, 0x21, 0x00


	//----- nvinfo : EIATTR_KPARAM_INFO
	.align		4
.L_43:
        /*0018*/ 	.byte	0x04, 0x17
        /*001a*/ 	.short	(.L_45 - .L_44)
.L_44:
        /*001c*/ 	.word	0x00000000
        /*0020*/ 	.short	0x0001
        /*0022*/ 	.short	0x0008
        /*0024*/ 	.byte	0x00, 0xf5, 0x21, 0x00


	//----- nvinfo : EIATTR_KPARAM_INFO
	.align		4
.L_45:
        /*0028*/ 	.byte	0x04, 0x17
        /*002a*/ 	.short	(.L_47 - .L_46)
.L_46:
        /*002c*/ 	.word	0x00000000
        /*0030*/ 	.short	0x0000
        /*0032*/ 	.short	0x0000
        /*0034*/ 	.byte	0x00, 0xf5, 0x21, 0x00


	//----- nvinfo : EIATTR_SPARSE_MMA_MASK
	.align		4
.L_47:
        /*0038*/ 	.byte	0x03, 0x50
        /*003a*/ 	.short	0x0000


	//----- nvinfo : EIATTR_MAXREG_COUNT
	.align		4
        /*003c*/ 	.byte	0x03, 0x1b
        /*003e*/ 	.short	0x00ff


	//----- nvinfo : EIATTR_MERCURY_ISA_VERSION
	.align		4
        /*0040*/ 	.byte	0x03, 0x5f
        /*0042*/ 	.short	0x0101


	//----- nvinfo : EIATTR_VRC_CTA_INIT_COUNT
	.align		4
        /*0044*/ 	.byte	0x02, 0x4a
	.zero		1
	.zero		1


	//----- nvinfo : EIATTR_EXIT_INSTR_OFFSETS
	.align		4
        /*0048*/ 	.byte	0x04, 0x1c
        /*004a*/ 	.short	(.L_49 - .L_48)


	//   ....[0]....
.L_48:
        /*004c*/ 	.word	0x000004b0


	//   ....[1]....
        /*0050*/ 	.word	0x00000520


	//----- nvinfo : EIATTR_CRS_STACK_SIZE
	.align		4
.L_49:
        /*0054*/ 	.byte	0x04, 0x1e
        /*0056*/ 	.short	(.L_51 - .L_50)
.L_50:
        /*0058*/ 	.word	0x00000000


	//----- nvinfo : EIATTR_CBANK_PARAM_SIZE
	.align		4
.L_51:
        /*005c*/ 	.byte	0x03, 0x19
        /*005e*/ 	.short	0x0018


	//----- nvinfo : EIATTR_PARAM_CBANK
	.align		4
        /*0060*/ 	.byte	0x04, 0x0a
        /*0062*/ 	.short	(.L_53 - .L_52)
	.align		4
.L_52:
        /*0064*/ 	.word	index@(.nv.constant0._Z6convchPK7ushort2S1_PS_)
        /*0068*/ 	.short	0x0380
        /*006a*/ 	.short	0x0018


	//----- nvinfo : EIATTR_SW_WAR
	.align		4
.L_53:
        /*006c*/ 	.byte	0x04, 0x36
        /*006e*/ 	.short	(.L_55 - .L_54)
.L_54:
        /*0070*/ 	.word	0x00000008
.L_55:


//--------------------- .nv.info._Z5convcPK7double2S1_PS_ --------------------------
	.section	.nv.info._Z5convcPK7double2S1_PS_,"",@"SHT_CUDA_INFO"
	.sectionflags	@""
	.align	4


	//----- nvinfo : EIATTR_CUDA_API_VERSION
	.align		4
        /*0000*/ 	.byte	0x04, 0x37
        /*0002*/ 	.short	(.L_57 - .L_56)
.L_56:
        /*0004*/ 	.word	0x00000082


	//----- nvinfo : EIATTR_KPARAM_INFO
	.align		4
.L_57:
        /*0008*/ 	.byte	0x04, 0x17
        /*000a*/ 	.short	(.L_59 - .L_58)
.L_58:
        /*000c*/ 	.word	0x00000000
        /*0010*/ 	.short	0x0002
        /*0012*/ 	.short	0x0010
        /*0014*/ 	.byte	0x00, 0xf5, 0x21, 0x00


	//----- nvinfo : EIATTR_KPARAM_INFO
	.align		4
.L_59:
        /*0018*/ 	.byte	0x04, 0x17
        /*001a*/ 	.short	(.L_61 - .L_60)
.L_60:
        /*001c*/ 	.word	0x00000000
        /*0020*/ 	.short	0x0001
        /*0022*/ 	.short	0x0008
        /*0024*/ 	.byte	0x00, 0xf5, 0x21, 0x00


	//----- nvinfo : EIATTR_KPARAM_INFO
	.align		4
.L_61:
        /*0028*/ 	.byte	0x04, 0x17
        /*002a*/ 	.short	(.L_63 - .L_62)
.L_62:
        /*002c*/ 	.word	0x00000000
        /*0030*/ 	.short	0x0000
        /*0032*/ 	.short	0x0000
        /*0034*/ 	.byte	0x00, 0xf5, 0x21, 0x00


	//----- nvinfo : EIATTR_SPARSE_MMA_MASK
	.align		4
.L_63:
        /*0038*/ 	.byte	0x03, 0x50
        /*003a*/ 	.short	0x0000


	//----- nvinfo : EIATTR_MAXREG_COUNT
	.align		4
        /*003c*/ 	.byte	0x03, 0x1b
        /*003e*/ 	.short	0x00ff


	//----- nvinfo : EIATTR_MERCURY_ISA_VERSION
	.align		4
        /*0040*/ 	.byte	0x03, 0x5f
        /*0042*/ 	.short	0x0101


	//----- nvinfo : EIATTR_VRC_CTA_INIT_COUNT
	.align		4
        /*0044*/ 	.byte	0x02, 0x4a
	.zero		1
	.zero		1


	//----- nvinfo : EIATTR_EXIT_INSTR_OFFSETS
	.align		4
        /*0048*/ 	.byte	0x04, 0x1c
        /*004a*/ 	.short	(.L_65 - .L_64)


	//   ....[0]....
.L_64:
        /*004c*/ 	.word	0x000004d0


	//   ....[1]....
        /*0050*/ 	.word	0x00000540


	//----- nvinfo : EIATTR_CRS_STACK_SIZE
	.align		4
.L_65:
        /*0054*/ 	.byte	0x04, 0x1e
        /*0056*/ 	.short	(.L_67 - .L_66)
.L_66:
        /*0058*/ 	.word	0x00000000


	//----- nvinfo : EIATTR_CBANK_PARAM_SIZE
	.align		4
.L_67:
        /*005c*/ 	.byte	0x03, 0x19
        /*005e*/ 	.short	0x0018


	//----- nvinfo : EIATTR_PARAM_CBANK
	.align		4
        /*0060*/ 	.byte	0x04, 0x0a
        /*0062*/ 	.short	(.L_69 - .L_68)
	.align		4
.L_68:
        /*0064*/ 	.word	index@(.nv.constant0._Z5convcPK7double2S1_PS_)
        /*0068*/ 	.short	0x0380
        /*006a*/ 	.short	0x0018


	//----- nvinfo : EIATTR_SW_WAR
	.align		4
.L_69:
        /*006c*/ 	.byte	0x04, 0x36
        /*006e*/ 	.short	(.L_71 - .L_70)
.L_70:
        /*0070*/ 	.word	0x00000008
.L_71:


//--------------------- .nv.info._Z6convcfPK6float2S1_PS_ --------------------------
	.section	.nv.info._Z6convcfPK6float2S1_PS_,"",@"SHT_CUDA_INFO"
	.sectionflags	@""
	.align	4


	//----- nvinfo : EIATTR_CUDA_API_VERSION
	.align		4
        /*0000*/ 	.byte	0x04, 0x37
        /*0002*/ 	.short	(.L_73 - .L_72)
.L_72:
        /*0004*/ 	.word	0x00000082


	//----- nvinfo : EIATTR_KPARAM_INFO
	.align		4
.L_73:
        /*0008*/ 	.byte	0x04, 0x17
        /*000a*/ 	.short	(.L_75 - .L_74)
.L_74:
        /*000c*/ 	.word	0x00000000
        /*0010*/ 	.short	0x0002
        /*0012*/ 	.short	0x0010
        /*0014*/ 	.byte	0x00, 0xf5, 0x21, 0x00


	//----- nvinfo : EIATTR_KPARAM_INFO
	.align		4
.L_75:
        /*0018*/ 	.byte	0x04, 0x17
        /*001a*/ 	.short	(.L_77 - .L_76)
.L_76:
        /*001c*/ 	.word	0x00000000
        /*0020*/ 	.short	0x0001
        /*0022*/ 	.short	0x0008
        /*0024*/ 	.byte	0x00, 0xf5, 0x21, 0x00


	//----- nvinfo : EIATTR_KPARAM_INFO
	.align		4
.L_77:
        /*0028*/ 	.byte	0x04, 0x17
        /*002a*/ 	.short	(.L_79 - .L_78)
.L_78:
        /*002c*/ 	.word	0x00000000
        /*0030*/ 	.short	0x0000
        /*0032*/ 	.short	0x0000
        /*0034*/ 	.byte	0x00, 0xf5, 0x21, 0x00


	//----- nvinfo : EIATTR_SPARSE_MMA_MASK
	.align		4
.L_79:
        /*0038*/ 	.byte	0x03, 0x50
        /*003a*/ 	.short	0x0000


	//----- nvinfo : EIATTR_MAXREG_COUNT
	.align		4
        /*003c*/ 	.byte	0x03, 0x1b
        /*003e*/ 	.short	0x00ff


	//----- nvinfo : EIATTR_MERCURY_ISA_VERSION
	.align		4
        /*0040*/ 	.byte	0x03, 0x5f
        /*0042*/ 	.short	0x0101


	//----- nvinfo : EIATTR_VRC_CTA_INIT_COUNT
	.align		4
        /*0044*/ 	.byte	0x02, 0x4a
	.zero		1
	.zero		1


	//----- nvinfo : EIATTR_EXIT_INSTR_OFFSETS
	.align		4
        /*0048*/ 	.byte	0x04, 0x1c
        /*004a*/ 	.short	(.L_81 - .L_80)


	//   ....[0]....
.L_80:
        /*004c*/ 	.word	0x000004b0


	//   ....[1]....
        /*0050*/ 	.word	0x00000520


	//----- nvinfo : EIATTR_CRS_STACK_SIZE
	.align		4
.L_81:
        /*0054*/ 	.byte	0x04, 0x1e
        /*0056*/ 	.short	(.L_83 - .L_82)
.L_82:
        /*0058*/ 	.word	0x00000000


	//----- nvinfo : EIATTR_CBANK_PARAM_SIZE
	.align		4
.L_83:
        /*005c*/ 	.byte	0x03, 0x19
        /*005e*/ 	.short	0x0018


	//----- nvinfo : EIATTR_PARAM_CBANK
	.align		4
        /*0060*/ 	.byte	0x04, 0x0a
        /*0062*/ 	.short	(.L_85 - .L_84)
	.align		4
.L_84:
        /*0064*/ 	.word	index@(.nv.constant0._Z6convcfPK6float2S1_PS_)
        /*0068*/ 	.short	0x0380
        /*006a*/ 	.short	0x0018


	//----- nvinfo : EIATTR_SW_WAR
	.align		4
.L_85:
        /*006c*/ 	.byte	0x04, 0x36
        /*006e*/ 	.short	(.L_87 - .L_86)
.L_86:
        /*0070*/ 	.word	0x00000008
.L_87:


//--------------------- .nv.info._Z5convhPKtS0_Pt --------------------------
	.section	.nv.info._Z5convhPKtS0_Pt,"",@"SHT_CUDA_INFO"
	.sectionflags	@""
	.align	4


	//----- nvinfo : EIATTR_CUDA_API_VERSION
	.align		4
        /*0000*/ 	.byte	0x04, 0x37
        /*0002*/ 	.short	(.L_89 - .L_88)
.L_88:
        /*0004*/ 	.word	0x00000082


	//----- nvinfo : EIATTR_KPARAM_INFO
	.align		4
.L_89:
        /*0008*/ 	.byte	0x04, 0x17
        /*000a*/ 	.short	(.L_91 - .L_90)
.L_90:
        /*000c*/ 	.word	0x00000000
        /*0010*/ 	.short	0x0002
        /*0012*/ 	.short	0x0010
        /*0014*/ 	.byte	0x00, 0xf5, 0x21, 0x00


	//----- nvinfo : EIATTR_KPARAM_INFO
	.align		4
.L_91:
        /*0018*/ 	.byte	0x04, 0x17
        /*001a*/ 	.short	(.L_93 - .L_92)
.L_92:
        /*001c*/ 	.word	0x00000000
        /*0020*/ 	.short	0x0001
        /*0022*/ 	.short	0x0008
        /*0024*/ 	.byte	0x00, 0xf5, 0x21, 0x00


	//----- nvinfo : EIATTR_KPARAM_INFO
	.align		4
.L_93:
        /*0028*/ 	.byte	0x04, 0x17
        /*002a*/ 	.short	(.L_95 - .L_94)
.L_94:
        /*002c*/ 	.word	0x00000000
        /*0030*/ 	.short	0x0000
        /*0032*/ 	.short	0x0000
        /*0034*/ 	.byte	0x00, 0xf5, 0x21, 0x00


	//----- nvinfo : EIATTR_SPARSE_MMA_MASK
	.align		4
.L_95:
        /*0038*/ 	.byte	0x03, 0x50
        /*003a*/ 	.short	0x0000


	//----- nvinfo : EIATTR_MAXREG_COUNT
	.align		4
        /*003c*/ 	.byte	0x03, 0x1b
        /*003e*/ 	.short	0x00ff


	//----- nvinfo : EIATTR_MERCURY_ISA_VERSION
	.align		4
        /*0040*/ 	.byte	0x03, 0x5f
        /*0042*/ 	.short	0x0101


	//----- nvinfo : EIATTR_VRC_CTA_INIT_COUNT
	.align		4
        /*0044*/ 	.byte	0x02, 0x4a
	.zero		1
	.zero		1


	//----- nvinfo : EIATTR_EXIT_INSTR_OFFSETS
	.align		4
        /*0048*/ 	.byte	0x04, 0x1c
        /*004a*/ 	.short	(.L_97 - .L_96)


	//   ....[0]....
.L_96:
        /*004c*/ 	.word	0x00000440


	//   ....[1]....
        /*0050*/ 	.word	0x000004b0


	//----- nvinfo : EIATTR_CRS_STACK_SIZE
	.align		4
.L_97:
        /*0054*/ 	.byte	0x04, 0x1e
        /*0056*/ 	.short	(.L_99 - .L_98)
.L_98:
        /*0058*/ 	.word	0x00000000


	//----- nvinfo : EIATTR_CBANK_PARAM_SIZE
	.align		4
.L_99:
        /*005c*/ 	.byte	0x03, 0x19
        /*005e*/ 	.short	0x0018


	//----- nvinfo : EIATTR_PARAM_CBANK
	.align		4
        /*0060*/ 	.byte	0x04, 0x0a
        /*0062*/ 	.short	(.L_101 - .L_100)
	.align		4
.L_100:
        /*0064*/ 	.word	index@(.nv.constant0._Z5convhPKtS0_Pt)
        /*0068*/ 	.short	0x0380
        /*006a*/ 	.short	0x0018


	//----- nvinfo : EIATTR_SW_WAR
	.align		4
.L_101:
        /*006c*/ 	.byte	0x04, 0x36
        /*006e*/ 	.short	(.L_103 - .L_102)
.L_102:
        /*0070*/ 	.word	0x00000008
.L_103:


//--------------------- .nv.info._Z4convPKdS0_Pd  --------------------------
	.section	.nv.info._Z4convPKdS0_Pd,"",@"SHT_CUDA_INFO"
	.sectionflags	@""
	.align	4


	//----- nvinfo : EIATTR_CUDA_API_VERSION
	.align		4
        /*0000*/ 	.byte	0x04, 0x37
        /*0002*/ 	.short	(.L_105 - .L_104)
.L_104:
        /*0004*/ 	.word	0x00000082


	//----- nvinfo : EIATTR_KPARAM_INFO
	.align		4
.L_105:
        /*0008*/ 	.byte	0x04, 0x17
        /*000a*/ 	.short	(.L_107 - .L_106)
.L_106:
        /*000c*/ 	.word	0x00000000
        /*0010*/ 	.short	0x0002
        /*0012*/ 	.short	0x0010
        /*0014*/ 	.byte	0x00, 0xf5, 0x21, 0x00


	//----- nvinfo : EIATTR_KPARAM_INFO
	.align		4
.L_107:
        /*0018*/ 	.byte	0x04, 0x17
        /*001a*/ 	.short	(.L_109 - .L_108)
.L_108:
        /*001c*/ 	.word	0x00000000
        /*0020*/ 	.short	0x0001
        /*0022*/ 	.short	0x0008
        /*0024*/ 	.byte	0x00, 0xf5, 0x21, 0x00


	//----- nvinfo : EIATTR_KPARAM_INFO
	.align		4
.L_109:
        /*0028*/ 	.byte	0x04, 0x17
        /*002a*/ 	.short	(.L_111 - .L_110)
.L_110:
        /*002c*/ 	.word	0x00000000
        /*0030*/ 	.short	0x0000
        /*0032*/ 	.short	0x0000
        /*0034*/ 	.byte	0x00, 0xf5, 0x21, 0x00


	//----- nvinfo : EIATTR_SPARSE_MMA_MASK
	.align		4
.L_111:
        /*0038*/ 	.byte	0x03, 0x50
        /*003a*/ 	.short	0x0000


	//----- nvinfo : EIATTR_MAXREG_COUNT
	.align		4
        /*003c*/ 	.byte	0x03, 0x1b
        /*003e*/ 	.short	0x00ff


	//----- nvinfo : EIATTR_MERCURY_ISA_VERSION
	.align		4
        /*0040*/ 	.byte	0x03, 0x5f
        /*0042*/ 	.short	0x0101


	//----- nvinfo : EIATTR_VRC_CTA_INIT_COUNT
	.align		4
        /*0044*/ 	.byte	0x02, 0x4a
	.zero		1
	.zero		1


	//----- nvinfo : EIATTR_EXIT_INSTR_OFFSETS
	.align		4
        /*0048*/ 	.byte	0x04, 0x1c
        /*004a*/ 	.short	(.L_113 - .L_112)


	//   ....[0]....
.L_112:
        /*004c*/ 	.word	0x00000460


	//   ....[1]....
        /*0050*/ 	.word	0x000004d0


	//----- nvinfo : EIATTR_CRS_STACK_SIZE
	.align		4
.L_113:
        /*0054*/ 	.byte	0x04, 0x1e
        /*0056*/ 	.short	(.L_115 - .L_114)
.L_114:
        /*0058*/ 	.word	0x00000000


	//----- nvinfo : EIATTR_CBANK_PARAM_SIZE
	.align		4
.L_115:
        /*005c*/ 	.byte	0x03, 0x19
        /*005e*/ 	.short	0x0018


	//----- nvinfo : EIATTR_PARAM_CBANK
	.align		4
        /*0060*/ 	.byte	0x04, 0x0a
        /*0062*/ 	.short	(.L_117 - .L_116)
	.align		4
.L_116:
        /*0064*/ 	.word	index@(.nv.constant0._Z4convPKdS0_Pd)
        /*0068*/ 	.short	0x0380
        /*006a*/ 	.short	0x0018


	//----- nvinfo : EIATTR_SW_WAR
	.align		4
.L_117:
        /*006c*/ 	.byte	0x04, 0x36
        /*006e*/ 	.short	(.L_119 - .L_118)
.L_118:
        /*0070*/ 	.word	0x00000008
.L_119:


//--------------------- .nv.info._Z5convfPKfS0_Pf --------------------------
	.section	.nv.info._Z5convfPKfS0_Pf,"",@"SHT_CUDA_INFO"
	.sectionflags	@""
	.align	4


	//----- nvinfo : EIATTR_CUDA_API_VERSION
	.align		4
        /*0000*/ 	.byte	0x04, 0x37
        /*0002*/ 	.short	(.L_121 - .L_120)
.L_120:
        /*0004*/ 	.word	0x00000082


	//----- nvinfo : EIATTR_KPARAM_INFO
	.align		4
.L_121:
        /*0008*/ 	.byte	0x04, 0x17
        /*000a*/ 	.short	(.L_123 - .L_122)
.L_122:
        /*000c*/ 	.word	0x00000000
        /*0010*/ 	.short	0x0002
        /*0012*/ 	.short	0x0010
        /*0014*/ 	.byte	0x00, 0xf5, 0x21, 0x00


	//----- nvinfo : EIATTR_KPARAM_INFO
	.align		4
.L_123:
        /*0018*/ 	.byte	0x04, 0x17
        /*001a*/ 	.short	(.L_125 - .L_124)
.L_124:
        /*001c*/ 	.word	0x00000000
        /*0020*/ 	.short	0x0001
        /*0022*/ 	.short	0x0008
        /*0024*/ 	.byte	0x00, 0xf5, 0x21, 0x00


	//----- nvinfo : EIATTR_KPARAM_INFO
	.align		4
.L_125:
        /*0028*/ 	.byte	0x04, 0x17
        /*002a*/ 	.short	(.L_127 - .L_126)
.L_126:
        /*002c*/ 	.word	0x00000000
        /*0030*/ 	.short	0x0000
        /*0032*/ 	.short	0x0000
        /*0034*/ 	.byte	0x00, 0xf5, 0x21, 0x00


	//----- nvinfo : EIATTR_SPARSE_MMA_MASK
	.align		4
.L_127:
        /*0038*/ 	.byte	0x03, 0x50
        /*003a*/ 	.short	0x0000


	//----- nvinfo : EIATTR_MAXREG_COUNT
	.align		4
        /*003c*/ 	.byte	0x03, 0x1b
        /*003e*/ 	.short	0x00ff


	//----- nvinfo : EIATTR_MERCURY_ISA_VERSION
	.align		4
        /*0040*/ 	.byte	0x03, 0x5f
        /*0042*/ 	.short	0x0101


	//----- nvinfo : EIATTR_VRC_CTA_INIT_COUNT
	.align		4
        /*0044*/ 	.byte	0x02, 0x4a
	.zero		1
	.zero		1


	//----- nvinfo : EIATTR_EXIT_INSTR_OFFSETS
	.align		4
        /*0048*/ 	.byte	0x04, 0x1c
        /*004a*/ 	.short	(.L_129 - .L_128)


	//   ....[0]....
.L_128:
        /*004c*/ 	.word	0x00000460


	//   ....[1]....
        /*0050*/ 	.word	0x000004d0


	//----- nvinfo : EIATTR_CRS_STACK_SIZE
	.align		4
.L_129:
        /*0054*/ 	.byte	0x04, 0x1e
        /*0056*/ 	.short	(.L_131 - .L_130)
.L_130:
        /*0058*/ 	.word	0x00000000


	//----- nvinfo : EIATTR_CBANK_PARAM_SIZE
	.align		4
.L_131:
        /*005c*/ 	.byte	0x03, 0x19
        /*005e*/ 	.short	0x0018


	//----- nvinfo : EIATTR_PARAM_CBANK
	.align		4
        /*0060*/ 	.byte	0x04, 0x0a
        /*0062*/ 	.short	(.L_133 - .L_132)
	.align		4
.L_132:
        /*0064*/ 	.word	index@(.nv.constant0._Z5convfPKfS0_Pf)
        /*0068*/ 	.short	0x0380
        /*006a*/ 	.short	0x0018


	//----- nvinfo : EIATTR_SW_WAR
	.align		4
.L_133:
        /*006c*/ 	.byte	0x04, 0x36
        /*006e*/ 	.short	(.L_135 - .L_134)
.L_134:
        /*0070*/ 	.word	0x00000008
.L_135:


//--------------------- .nv.callgraph             --------------------------
	.section	.nv.callgraph,"",@"SHT_CUDA_CALLGRAPH"
	.align	4
	.sectionentsize	8
	.align		4
        /*0000*/ 	.word	0x00000000
	.align		4
        /*0004*/ 	.word	0xffffffff
	.align		4
        /*0008*/ 	.word	0x00000000
	.align		4
        /*000c*/ 	.word	0xfffffffe
	.align		4
        /*0010*/ 	.word	0x00000000
	.align		4
        /*0014*/ 	.word	0xfffffffd
	.align		4
        /*0018*/ 	.word	0x00000000
	.align		4
        /*001c*/ 	.word	0xfffffffc


//--------------------- .nv.constant3             --------------------------
	.section	.nv.constant3,"a",@progbits
	.align	8
.nv.constant3:
	.type		M,@object
	.size		M,(N - M)
M:
	.zero		8
	.type		N,@object
	.size		N,(L - N)
N:
	.zero		8
	.type		L,@object
	.size		L,(L0 - L)
L:
	.zero		8
	.type		L0,@object
	.size		L0,(.L_3 - L0)
L0:
	.zero		4
.L_3:


//--------------------- .text._Z6convchPK7ushort2S1_PS_ --------------------------
	.section	.text._Z6convchPK7ushort2S1_PS_,"ax",@progbits
	.align	128
        .global         _Z6convchPK7ushort2S1_PS_
        .type           _Z6convchPK7ushort2S1_PS_,@function
        .size           _Z6convchPK7ushort2S1_PS_,(.L_x_36 - _Z6convchPK7ushort2S1_PS_)
        .other          _Z6convchPK7ushort2S1_PS_,@"STO_CUDA_ENTRY STV_DEFAULT"
_Z6convchPK7ushort2S1_PS_:
.text._Z6convchPK7ushort2S1_PS_:
[----:B------:R-:W-:Y:S01]  /*0000*/  LDC R1, c[0x0][0x37c] ;  /* 0x0000df00ff017b82 */ /* 0x000fe20000000800 */
[----:B------:R-:W0:Y:S01]  /*0010*/  S2R R2, SR_TID.X ;  /* 0x0000000000027919 */ /* 0x000e220000002100 */
[----:B------:R-:W0:Y:S01]  /*0020*/  LDCU UR6, c[0x0][0x360] ;  /* 0x00006c00ff0677ac */ /* 0x000e220008000800 */
[----:B------:R-:W-:Y:S01]  /*0030*/  BSSY.RECONVERGENT B0, `(.L_x_0) ;  /* 0x0000044000007945 */ /* 0x000fe20003800200 */
[----:B------:R-:W0:Y:S01]  /*0040*/  S2R R3, SR_CTAID.X ;  /* 0x0000000000037919 */ /* 0x000e220000002500 */
[----:B------:R-:W1:Y:S01]  /*0050*/  LDCU.64 UR8, c[0x3][0x10] ;  /* 0x00c00200ff0877ac */ /* 0x000e620008000a00 */
[----:B------:R-:W2:Y:S01]  /*0060*/  S2R R9, SR_TID.Y ;  /* 0x0000000000097919 */ /* 0x000ea20000002200 */
[----:B------:R-:W2:Y:S01]  /*0070*/  LDCU UR7, c[0x0][0x364] ;  /* 0x00006c80ff0777ac */ /* 0x000ea20008000800 */
[----:B------:R-:W2:Y:S01]  /*0080*/  S2R R0, SR_CTAID.Y ;  /* 0x0000000000007919 */ /* 0x000ea20000002600 */
[----:B------:R-:W3:Y:S01]  /*0090*/  LDCU.64 UR4, c[0x0][0x358] ;  /* 0x00006b00ff0477ac */ /* 0x000ee20008000a00 */
[----:B------:R-:W4:Y:S01]  /*00a0*/  LDCU.64 UR16, c[0x3][0x8] ;  /* 0x00c00100ff1077ac */ /* 0x000f220008000a00 */
[----:B------:R-:W0:Y:S02]  /*00b0*/  LDCU.128 UR12, c[0x0][0x380] ;  /* 0x00007000ff0c77ac */ /* 0x000e240008000c00 */
[----:B0-----:R-:W-:-:S05]  /*00c0*/  IMAD R2, R3, UR6, R2 ;  /* 0x0000000603027c24 */ /* 0x001fca000f8e0202 */
[----:B-1----:R-:W-:Y:S02]  /*00d0*/  ISETP.GE.U32.AND P0, PT, R2, UR8, PT ;  /* 0x0000000802007c0c */ /* 0x002fe4000bf06070 */
[----:B------:R-:W-:Y:S01]  /*00e0*/  SHF.R.S32.HI R3, RZ, 0x1f, R2 ;  /* 0x0000001fff037819 */ /* 0x000fe20000011402 */
[----:B--2---:R-:W-:Y:S01]  /*00f0*/  IMAD R9, R0, UR7, R9 ;  /* 0x0000000700097c24 */ /* 0x004fe2000f8e0209 */
[----:B------:R-:W-:Y:S02]  /*0100*/  PRMT R0, RZ, 0x5410, RZ ;  /* 0x00005410ff007816 */ /* 0x000fe400000000ff */
[----:B------:R-:W-:-:S13]  /*0110*/  ISETP.GE.U32.AND.EX P0, PT, R3, UR9, PT, P0 ;  /* 0x0000000903007c0c */ /* 0x000fda000bf06100 */
[----:B---34-:R-:W-:Y:S05]  /*0120*/  @P0 BRA `(.L_x_1) ;  /* 0x0000000000d00947 */ /* 0x018fea0003800000 */
[----:B------:R-:W0:Y:S01]  /*0130*/  LDCU UR6, c[0x3][0x18] ;  /* 0x00c00300ff0677ac */ /* 0x000e220008000800 */
[----:B------:R-:W1:Y:S01]  /*0140*/  LDCU.128 UR8, c[0x3][URZ] ;  /* 0x00c00000ff0877ac */ /* 0x000e620008000c00 */
[----:B0-----:R-:W-:Y:S02]  /*0150*/  IADD3 R11, PT, PT, -R2, UR6, RZ ;  /* 0x00000006020b7c10 */ /* 0x001fe4000fffe1ff */
[----:B-1----:R-:W-:Y:S02]  /*0160*/  ISETP.EQ.U32.AND P0, PT, RZ, UR8, PT ;  /* 0x00000008ff007c0c */ /* 0x002fe4000bf02070 */
[----:B------:R-:W-:Y:S02]  /*0170*/  ISETP.GE.U32.AND P1, PT, R11, UR10, PT ;  /* 0x0000000a0b007c0c */ /* 0x000fe4000bf26070 */
[----:B------:R-:W-:Y:S02]  /*0180*/  SHF.R.S32.HI R4, RZ, 0x1f, R11 ;  /* 0x0000001fff047819 */ /* 0x000fe4000001140b */
[----:B------:R-:W-:-:S02]  /*0190*/  ISETP.EQ.AND.EX P0, PT, RZ, UR9, PT, P0 ;  /* 0x00000009ff007c0c */ /* 0x000fc4000bf02300 */
[----:B------:R-:W-:-:S13]  /*01a0*/  ISETP.GE.U32.AND.EX P1, PT, R4, UR11, PT, P1 ;  /* 0x0000000b04007c0c */ /* 0x000fda000bf26110 */
[----:B------:R-:W-:Y:S05]  /*01b0*/  @P1 BRA P0, `(.L_x_1) ;  /* 0x0000000000ac1947 */ /* 0x000fea0000000000 */
[----:B------:R-:W0:Y:S01]  /*01c0*/  LDC.64 R4, c[0x3][0x8] ;  /* 0x00c00200ff047b82 */ /* 0x000e220000000a00 */
[----:B------:R-:W-:Y:S01]  /*01d0*/  IMAD.MOV.U32 R10, RZ, RZ, RZ ;  /* 0x000000ffff0a7224 */ /* 0x000fe200078e00ff */
[----:B------:R-:W-:Y:S01]  /*01e0*/  PRMT R0, R0, 0x5410, RZ ;  /* 0x0000541000007816 */ /* 0x000fe200000000ff */
[----:B------:R-:W-:Y:S02]  /*01f0*/  IMAD.MOV.U32 R12, RZ, RZ, RZ ;  /* 0x000000ffff0c7224 */ /* 0x000fe400078e00ff */
[----:B------:R-:W-:-:S03]  /*0200*/  IMAD.MOV.U32 R8, RZ, RZ, RZ ;  /* 0x000000ffff087224 */ /* 0x000fc600078e00ff */
[----:B------:R-:W1:Y:S04]  /*0210*/  LDC.64 R6, c[0x3][RZ] ;  /* 0x00c00000ff067b82 */ /* 0x000e680000000a00 */
.L_x_4:
[----:B------:R-:W-:Y:S01]  /*0220*/  ISETP.GE.AND P0, PT, R11, RZ, PT ;  /* 0x000000ff0b00720c */ /* 0x000fe20003f06270 */
[----:B------:R-:W-:Y:S01]  /*0230*/  BSSY.RECONVERGENT B1, `(.L_x_2) ;  /* 0x000001a000017945 */ /* 0x000fe20003800200 */
[----:B-1----:R-:W-:-:S04]  /*0240*/  ISETP.GE.U32.AND P1, PT, R12, R6, PT ;  /* 0x000000060c00720c */ /* 0x002fc80003f26070 */
[----:B------:R-:W-:-:S13]  /*0250*/  ISETP.GE.U32.OR.EX P0, PT, R8, R7, !P0, P1 ;  /* 0x000000070800720c */ /* 0x000fda0004706510 */
[----:B------:R-:W-:Y:S05]  /*0260*/  @P0 BRA `(.L_x_3) ;  /* 0x0000000000580947 */ /* 0x000fea0003800000 */
[----:B0-----:R-:W-:-:S04]  /*0270*/  ISETP.GE.U32.AND P0, PT, R11, R4, PT ;  /* 0x000000040b00720c */ /* 0x001fc80003f06070 */
[----:B------:R-:W-:-:S13]  /*0280*/  ISETP.GE.U32.AND.EX P0, PT, RZ, R5, PT, P0 ;  /* 0x00000005ff00720c */ /* 0x000fda0003f06100 */
[----:B------:R-:W-:Y:S05]  /*0290*/  @P0 BRA `(.L_x_3) ;  /* 0x00000000004c0947 */ /* 0x000fea0003800000 */
[----:B------:R-:W-:Y:S02]  /*02a0*/  IMAD.MOV.U32 R13, RZ, RZ, R8 ;  /* 0x000000ffff0d7224 */ /* 0x000fe400078e0008 */
[----:B------:R-:W-:Y:S02]  /*02b0*/  IMAD.MOV.U32 R14, RZ, RZ, R11 ;  /* 0x000000ffff0e7224 */ /* 0x000fe400078e000b */
[----:B------:R-:W-:Y:S02]  /*02c0*/  IMAD.MOV.U32 R15, RZ, RZ, RZ ;  /* 0x000000ffff0f7224 */ /* 0x000fe400078e00ff */
[----:B------:R-:W-:-:S04]  /*02d0*/  IMAD.WIDE.U32 R12, R9, R6, R12 ;  /* 0x00000006090c7225 */ /* 0x000fc800078e000c */
[----:B------:R-:W-:Y:S01]  /*02e0*/  IMAD.WIDE.U32 R18, R9, R4, R14 ;  /* 0x0000000409127225 */ /* 0x000fe200078e000e */
[----:B------:R-:W-:-:S03]  /*02f0*/  LEA R16, P0, R12, UR12, 0x2 ;  /* 0x0000000c0c107c11 */ /* 0x000fc6000f8010ff */
[C---:B------:R-:W-:Y:S01]  /*0300*/  IMAD R15, R9.reuse, R7, R13 ;  /* 0x00000007090f7224 */ /* 0x040fe200078e020d */
[----:B------:R-:W-:Y:S01]  /*0310*/  LEA R14, P1, R18, UR14, 0x2 ;  /* 0x0000000e120e7c11 */ /* 0x000fe2000f8210ff */
[----:B------:R-:W-:-:S03]  /*0320*/  IMAD R13, R9, R5, R19 ;  /* 0x00000005090d7224 */ /* 0x000fc600078e0213 */
[----:B------:R-:W-:Y:S02]  /*0330*/  LEA.HI.X R17, R12, UR13, R15, 0x2, P0 ;  /* 0x0000000d0c117c11 */ /* 0x000fe400080f140f */
[----:B------:R-:W-:-:S04]  /*0340*/  LEA.HI.X R15, R18, UR15, R13, 0x2, P1 ;  /* 0x0000000f120f7c11 */ /* 0x000fc800088f140d */
[----:B------:R-:W2:Y:S04]  /*0350*/  LDG.E R17, desc[UR4][R16.64] ;  /* 0x0000000410117981 */ /* 0x000ea8000c1e1900 */
[----:B------:R-:W2:Y:S02]  /*0360*/  LDG.E R14, desc[UR4][R14.64] ;  /* 0x000000040e0e7981 */ /* 0x000ea4000c1e1900 */
[CC--:B--2---:R-:W-:Y:S02]  /*0370*/  HMUL2 R12, R17.reuse.H1_H1, -R14.reuse.H1_H1 ;  /* 0xb000000e110c7232 */ /* 0x0c4fe40000000c00 */
[CC--:B------:R-:W-:Y:S02]  /*0380*/  HMUL2 R13, R17.reuse.H1_H1, R14.reuse.H0_H0 ;  /* 0x2000000e110d7232 */ /* 0x0c0fe40000000c00 */
[----:B------:R-:W-:-:S02]  /*0390*/  HFMA2 R12, R17.H0_H0, R14.H0_H0, -R12.H0_H0 ;  /* 0x2000000e110c7231 */ /* 0x000fc4000014080c */
[----:B------:R-:W-:-:S05]  /*03a0*/  HFMA2 R13, R17.H0_H0, -R14.H1_H1, R13.H0_H0 ;  /* 0xb000000e110d7231 */ /* 0x000fca000004080d */
[----:B------:R-:W-:-:S05]  /*03b0*/  PRMT R12, R12, 0x5410, R13 ;  /* 0x000054100c0c7816 */ /* 0x000fca000000000d */
[----:B------:R-:W-:-:S07]  /*03c0*/  HFMA2 R0, R0, 1, 1, R12 ;  /* 0x3c003c0000007831 */ /* 0x000fce000000000c */
.L_x_3:
[----:B------:R-:W-:Y:S05]  /*03d0*/  BSYNC.RECONVERGENT B1 ;  /* 0x0000000000017941 */ /* 0x000fea0003800200 */
.L_x_2:
[----:B------:R-:W-:Y:S02]  /*03e0*/  VIADD R11, R11, 0x1 ;  /* 0x000000010b0b7836 */ /* 0x000fe40000000000 */
[----:B------:R-:W-:-:S03]  /*03f0*/  VIADD R12, R10, 0x1 ;  /* 0x000000010a0c7836 */ /* 0x000fc60000000000 */
[----:B------:R-:W-:Y:S02]  /*0400*/  ISETP.GE.U32.AND P1, PT, R11, UR16, PT ;  /* 0x000000100b007c0c */ /* 0x000fe4000bf26070 */
[----:B------:R-:W-:Y:S02]  /*0410*/  SHF.R.S32.HI R10, RZ, 0x1f, R11 ;  /* 0x0000001fff0a7819 */ /* 0x000fe4000001140b */
[----:B------:R-:W-:Y:S02]  /*0420*/  ISETP.LT.U32.AND P0, PT, R12, R6, PT ;  /* 0x000000060c00720c */ /* 0x000fe40003f01070 */
[----:B------:R-:W-:Y:S01]  /*0430*/  ISETP.GE.U32.AND.EX P1, PT, R10, UR17, PT, P1 ;  /* 0x000000110a007c0c */ /* 0x000fe2000bf26110 */
[----:B------:R-:W-:-:S03]  /*0440*/  IMAD.MOV.U32 R10, RZ, RZ, R12 ;  /* 0x000000ffff0a7224 */ /* 0x000fc600078e000c */
[----:B------:R-:W-:-:S13]  /*0450*/  ISETP.LT.U32.OR.EX P0, PT, RZ, R7, !P1, P0 ;  /* 0x00000007ff00720c */ /* 0x000fda0004f01500 */
[----:B------:R-:W-:Y:S05]  /*0460*/  @P0 BRA `(.L_x_4) ;  /* 0xfffffffc006c0947 */ /* 0x000fea000383ffff */
.L_x_1:
[----:B------:R-:W-:Y:S05]  /*0470*/  BSYNC.RECONVERGENT B0 ;  /* 0x0000000000007941 */ /* 0x000fea0003800200 */
.L_x_0:
[----:B------:R-:W1:Y:S02]  /*0480*/  LDCU.64 UR8, c[0x3][0x10] ;  /* 0x00c00200ff0877ac */ /* 0x000e640008000a00 */
[----:B-1----:R-:W-:-:S04]  /*0490*/  ISETP.GE.U32.AND P0, PT, R2, UR8, PT ;  /* 0x0000000802007c0c */ /* 0x002fc8000bf06070 */
[----:B------:R-:W-:-:S13]  /*04a0*/  ISETP.GE.U32.AND.EX P0, PT, R3, UR9, PT, P0 ;  /* 0x0000000903007c0c */ /* 0x000fda000bf06100 */
[----:B------:R-:W-:Y:S05]  /*04b0*/  @P0 EXIT ;  /* 0x000000000000094d */ /* 0x000fea0003800000 */
[----:B------:R-:W0:Y:S01]  /*04c0*/  LDCU.64 UR6, c[0x0][0x390] ;  /* 0x00007200ff0677ac */ /* 0x000e220008000a00 */
[----:B------:R-:W-:-:S04]  /*04d0*/  IMAD.WIDE.U32 R2, R9, UR8, R2 ;  /* 0x0000000809027c25 */ /* 0x000fc8000f8e0002 */
[----:B------:R-:W-:Y:S01]  /*04e0*/  IMAD R9, R9, UR9, R3 ;  /* 0x0000000909097c24 */ /* 0x000fe2000f8e0203 */
[----:B0-----:R-:W-:-:S04]  /*04f0*/  LEA R4, P0, R2, UR6, 0x2 ;  /* 0x0000000602047c11 */ /* 0x001fc8000f8010ff */
[----:B------:R-:W-:-:S05]  /*0500*/  LEA.HI.X R5, R2, UR7, R9, 0x2, P0 ;  /* 0x0000000702057c11 */ /* 0x000fca00080f1409 */
[----:B------:R-:W-:Y:S01]  /*0510*/  STG.E desc[UR4][R4.64], R0 ;  /* 0x0000000004007986 */ /* 0x000fe2000c101904 */
[----:B------:R-:W-:Y:S05]  /*0520*/  EXIT ;  /* 0x000000000000794d */ /* 0x000fea0003800000 */
.L_x_5:
[----:B------:R-:W-:-:S00]  /*0530*/  BRA `(.L_x_5) ;  /* 0xfffffffc00fc7947 */ /* 0x000fc0000383ffff */
[----:B------:R-:W-:-:S00]  /*0540*/  NOP ;  /* 0x0000000000007918 */ /* 0x000fc00000000000 */
        /* <DEDUP_REMOVED lines=11> */
.L_x_36:


//--------------------- .text._Z5convcPK7double2S1_PS_ --------------------------
	.section	.text._Z5convcPK7double2S1_PS_,"ax",@progbits
	.align	128
        .global         _Z5convcPK7double2S1_PS_
        .type           _Z5convcPK7double2S1_PS_,@function
        .size           _Z5convcPK7double2S1_PS_,(.L_x_37 - _Z5convcPK7double2S1_PS_)
        .other          _Z5convcPK7double2S1_PS_,@"STO_CUDA_ENTRY STV_DEFAULT"
_Z5convcPK7double2S1_PS_:
.text._Z5convcPK7double2S1_PS_:
[----:B------:R-:W-:Y:S01]  /*0000*/  LDC R1, c[0x0][0x37c] ;  /* 0x0000df00ff017b82 */ /* 0x000fe20000000800 */
[----:B------:R-:W0:Y:S01]  /*0010*/  S2R R2, SR_TID.X ;  /* 0x0000000000027919 */ /* 0x000e220000002100 */
[----:B------:R-:W0:Y:S01]  /*0020*/  LDCU UR6, c[0x0][0x360] ;  /* 0x00006c00ff0677ac */ /* 0x000e220008000800 */
[----:B------:R-:W-:Y:S01]  /*0030*/  BSSY.RECONVERGENT B0, `(.L_x_6) ;  /* 0x0000046000007945 */ /* 0x000fe20003800200 */
[----:B------:R-:W-:Y:S01]  /*0040*/  CS2R R6, SRZ ;  /* 0x0000000000067805 */ /* 0x000fe2000001ff00 */
[----:B------:R-:W0:Y:S01]  /*0050*/  S2R R3, SR_CTAID.X ;  /* 0x0000000000037919 */ /* 0x000e220000002500 */
[----:B------:R-:W1:Y:S01]  /*0060*/  LDCU.64 UR8, c[0x3][0x10] ;  /* 0x00c00200ff0877ac */ /* 0x000e620008000a00 */
[----:B------:R-:W-:Y:S01]  /*0070*/  CS2R R4, SRZ ;  /* 0x0000000000047805 */ /* 0x000fe2000001ff00 */
        /* <DEDUP_REMOVED lines=9> */
[----:B--2---:R-:W-:-:S03]  /*0110*/  IMAD R19, R0, UR7, R19 ;  /* 0x0000000700137c24 */ /* 0x004fc6000f8e0213 */
        /* <DEDUP_REMOVED lines=13> */
[----:B------:R-:W-:Y:S01]  /*01f0*/  CS2R R4, SRZ ;  /* 0x0000000000047805 */ /* 0x000fe2000001ff00 */
[----:B------:R-:W-:Y:S01]  /*0200*/  IMAD.MOV.U32 R0, RZ, RZ, RZ ;  /* 0x000000ffff007224 */ /* 0x000fe200078e00ff */
[----:B------:R-:W-:-:S07]  /*0210*/  CS2R R6, SRZ ;  /* 0x0000000000067805 */ /* 0x000fce000001ff00 */
.L_x_10:
[----:B------:R-:W-:Y:S01]  /*0220*/  ISETP.GE.AND P0, PT, R18, RZ, PT ;  /* 0x000000ff1200720c */ /* 0x000fe20003f06270 */
[----:B------:R-:W-:Y:S01]  /*0230*/  BSSY.RECONVERGENT B1, `(.L_x_8) ;  /* 0x000001c000017945 */ /* 0x000fe20003800200 */
[----:B0-----:R-:W-:-:S04]  /*0240*/  ISETP.GE.U32.AND P1, PT, R21, R16, PT ;  /* 0x000000101500720c */ /* 0x001fc80003f26070 */
[----:B------:R-:W-:-:S13]  /*0250*/  ISETP.GE.U32.OR.EX P0, PT, R0, R17, !P0, P1 ;  /* 0x000000110000720c */ /* 0x000fda0004706510 */
[----:B------:R-:W-:Y:S05]  /*0260*/  @P0 BRA `(.L_x_9) ;  /* 0x0000000000600947 */ /* 0x000fea0003800000 */
[----:B------:R-:W0:Y:S02]  /*0270*/  LDC.64 R12, c[0x3][0x8] ;  /* 0x00c00200ff0c7b82 */ /* 0x000e240000000a00 */
[----:B0-----:R-:W-:-:S04]  /*0280*/  ISETP.GE.U32.AND P0, PT, R18, R12, PT ;  /* 0x0000000c1200720c */ /* 0x001fc80003f06070 */
[----:B------:R-:W-:-:S13]  /*0290*/  ISETP.GE.U32.AND.EX P0, PT, RZ, R13, PT, P0 ;  /* 0x0000000dff00720c */ /* 0x000fda0003f06100 */
[----:B------:R-:W-:Y:S05]  /*02a0*/  @P0 BRA `(.L_x_9) ;  /* 0x0000000000500947 */ /* 0x000fea0003800000 */
[----:B------:R-:W-:Y:S02]  /*02b0*/  IMAD.MOV.U32 R8, RZ, RZ, R18 ;  /* 0x000000ffff087224 */ /* 0x000fe400078e0012 */
[----:B------:R-:W-:Y:S02]  /*02c0*/  IMAD.MOV.U32 R9, RZ, RZ, RZ ;  /* 0x000000ffff097224 */ /* 0x000fe400078e00ff */
[----:B------:R-:W-:Y:S02]  /*02d0*/  IMAD.MOV.U32 R10, RZ, RZ, R21 ;  /* 0x000000ffff0a7224 */ /* 0x000fe400078e0015 */
[----:B------:R-:W-:Y:S02]  /*02e0*/  IMAD.MOV.U32 R11, RZ, RZ, R0 ;  /* 0x000000ffff0b7224 */ /* 0x000fe400078e0000 */
        /* <DEDUP_REMOVED lines=8> */
[----:B------:R-:W2:Y:S04]  /*0370*/  LDG.E.128 R12, desc[UR4][R12.64] ;  /* 0x000000040c0c7981 */ /* 0x000ea8000c1e1d00 */
[----:B------:R-:W2:Y:S02]  /*0380*/  LDG.E.128 R8, desc[UR4][R24.64] ;  /* 0x0000000418087981 */ /* 0x000ea4000c1e1d00 */
[-C--:B--2---:R-:W-:Y:S02]  /*0390*/  DMUL R22, R10, R14.reuse ;  /* 0x0000000e0a167228 */ /* 0x084fe40000000000 */
[----:B------:R-:W-:-:S06]  /*03a0*/  DMUL R14, R8, R14 ;  /* 0x0000000e080e7228 */ /* 0x000fcc0000000000 */
[-C--:B------:R-:W-:Y:S02]  /*03b0*/  DFMA R22, R8, R12.reuse, R22 ;  /* 0x0000000c0816722b */ /* 0x080fe40000000016 */
[----:B------:R-:W-:-:S06]  /*03c0*/  DFMA R14, R10, R12, -R14 ;  /* 0x0000000c0a0e722b */ /* 0x000fcc000000080e */
[----:B------:R-:W-:Y:S02]  /*03d0*/  DADD R4, R4, R22 ;  /* 0x0000000004047229 */ /* 0x000fe40000000016 */
[----:B------:R-:W-:-:S11]  /*03e0*/  DADD R6, R6, R14 ;  /* 0x0000000006067229 */ /* 0x000fd6000000000e */
.L_x_9:
[----:B------:R-:W-:Y:S05]  /*03f0*/  BSYNC.RECONVERGENT B1 ;  /* 0x0000000000017941 */ /* 0x000fea0003800200 */
.L_x_8:
[----:B------:R-:W-:Y:S01]  /*0400*/  VIADD R18, R18, 0x1 ;  /* 0x0000000112127836 */ /* 0x000fe20000000000 */
[----:B------:R-:W-:-:S04]  /*0410*/  IADD3 R21, P0, PT, R21, 0x1, RZ ;  /* 0x0000000115157810 */ /* 0x000fc80007f1e0ff */
[----:B------:R-:W-:Y:S01]  /*0420*/  ISETP.GE.U32.AND P1, PT, R18, UR16, PT ;  /* 0x0000001012007c0c */ /* 0x000fe2000bf26070 */
[----:B------:R-:W-:Y:S01]  /*0430*/  IMAD.X R0, RZ, RZ, R0, P0 ;  /* 0x000000ffff007224 */ /* 0x000fe200000e0600 */
[----:B------:R-:W-:Y:S02]  /*0440*/  SHF.R.S32.HI R8, RZ, 0x1f, R18 ;  /* 0x0000001fff087819 */ /* 0x000fe40000011412 */
[----:B------:R-:W-:Y:S02]  /*0450*/  ISETP.LT.U32.AND P0, PT, R21, R16, PT ;  /* 0x000000101500720c */ /* 0x000fe40003f01070 */
[----:B------:R-:W-:-:S04]  /*0460*/  ISETP.GE.U32.AND.EX P1, PT, R8, UR17, PT, P1 ;  /* 0x0000001108007c0c */ /* 0x000fc8000bf26110 */
[----:B------:R-:W-:-:S13]  /*0470*/  ISETP.LT.U32.OR.EX P0, PT, R0, R17, !P1, P0 ;  /* 0x000000110000720c */ /* 0x000fda0004f01500 */
[----:B------:R-:W-:Y:S05]  /*0480*/  @P0 BRA `(.L_x_10) ;  /* 0xfffffffc00640947 */ /* 0x000fea000383ffff */
.L_x_7:
[----:B------:R-:W-:Y:S05]  /*0490*/  BSYNC.RECONVERGENT B0 ;  /* 0x0000000000007941 */ /* 0x000fea0003800200 */
.L_x_6:
[----:B------:R-:W0:Y:S02]  /*04a0*/  LDCU.64 UR8, c[0x3][0x10] ;  /* 0x00c00200ff0877ac */ /* 0x000e240008000a00 */
[----:B0-----:R-:W-:-:S04]  /*04b0*/  ISETP.GE.U32.AND P0, PT, R2, UR8, PT ;  /* 0x0000000802007c0c */ /* 0x001fc8000bf06070 */
[----:B------:R-:W-:-:S13]  /*04c0*/  ISETP.GE.U32.AND.EX P0, PT, R3, UR9, PT, P0 ;  /* 0x0000000903007c0c */ /* 0x000fda000bf06100 */
[----:B------:R-:W-:Y:S05]  /*04d0*/  @P0 EXIT ;  /* 0x000000000000094d */ /* 0x000fea0003800000 */
[----:B------:R-:W0:Y:S01]  /*04e0*/  LDCU.64 UR6, c[0x0][0x390] ;  /* 0x00007200ff0677ac */ /* 0x000e220008000a00 */
[----:B------:R-:W-:-:S04]  /*04f0*/  IMAD.WIDE.U32 R2, R19, UR8, R2 ;  /* 0x0000000813027c25 */ /* 0x000fc8000f8e0002 */
[----:B------:R-:W-:Y:S01]  /*0500*/  IMAD R19, R19, UR9, R3 ;  /* 0x0000000913137c24 */ /* 0x000fe2000f8e0203 */
[----:B0-----:R-:W-:-:S04]  /*0510*/  LEA R8, P0, R2, UR6, 0x4 ;  /* 0x0000000602087c11 */ /* 0x001fc8000f8020ff */
[----:B------:R-:W-:-:S05]  /*0520*/  LEA.HI.X R9, R2, UR7, R19, 0x4, P0 ;  /* 0x0000000702097c11 */ /* 0x000fca00080f2413 */
[----:B------:R-:W-:Y:S01]  /*0530*/  STG.E.128 desc[UR4][R8.64], R4 ;  /* 0x0000000408007986 */ /* 0x000fe2000c101d04 */
[----:B------:R-:W-:Y:S05]  /*0540*/  EXIT ;  /* 0x000000000000794d */ /* 0x000fea0003800000 */
.L_x_11:
        /* <DEDUP_REMOVED lines=11> */
.L_x_37:


//--------------------- .text._Z6convcfPK6float2S1_PS_ --------------------------
	.section	.text._Z6convcfPK6float2S1_PS_,"ax",@progbits
	.align	128
        .global         _Z6convcfPK6float2S1_PS_
        .type           _Z6convcfPK6float2S1_PS_,@function
        .size           _Z6convcfPK6float2S1_PS_,(.L_x_38 - _Z6convcfPK6float2S1_PS_)
        .other          _Z6convcfPK6float2S1_PS_,@"STO_CUDA_ENTRY STV_DEFAULT"
_Z6convcfPK6float2S1_PS_:
.text._Z6convcfPK6float2S1_PS_:
[----:B------:R-:W-:Y:S01]  /*0000*/  LDC R1, c[0x0][0x37c] ;  /* 0x0000df00ff017b82 */ /* 0x000fe20000000800 */
[----:B------:R-:W0:Y:S01]  /*0010*/  S2R R4, SR_TID.X ;  /* 0x0000000000047919 */ /* 0x000e220000002100 */
[----:B------:R-:W0:Y:S01]  /*0020*/  LDCU UR6, c[0x0][0x360] ;  /* 0x00006c00ff0677ac */ /* 0x000e220008000800 */
[----:B------:R-:W-:Y:S01]  /*0030*/  BSSY.RECONVERGENT B0, `(.L_x_12) ;  /* 0x0000044000007945 */ /* 0x000fe20003800200 */
[----:B------:R-:W-:Y:S01]  /*0040*/  CS2R R2, SRZ ;  /* 0x0000000000027805 */ /* 0x000fe2000001ff00 */
        /* <DEDUP_REMOVED lines=26> */
[----:B------:R-:W-:-:S05]  /*01f0*/  IMAD.MOV.U32 R0, RZ, RZ, RZ ;  /* 0x000000ffff007224 */ /* 0x000fca00078e00ff */
[----:B------:R-:W1:Y:S02]  /*0200*/  LDC.64 R8, c[0x3][RZ] ;  /* 0x00c00000ff087b82 */ /* 0x000e640000000a00 */
.L_x_16:
        /* <DEDUP_REMOVED lines=20> */
[----:B------:R-:W2:Y:S04]  /*0350*/  LDG.E.64 R18, desc[UR4][R18.64] ;  /* 0x0000000412127981 */ /* 0x000ea8000c1e1b00 */
[----:B------:R-:W2:Y:S02]  /*0360*/  LDG.E.64 R16, desc[UR4][R16.64] ;  /* 0x0000000410107981 */ /* 0x000ea4000c1e1b00 */
[-C--:B--2---:R-:W-:Y:S01]  /*0370*/  FMUL R15, R19, R17.reuse ;  /* 0x00000011130f7220 */ /* 0x084fe20000400000 */
[----:B------:R-:W-:-:S03]  /*0380*/  FMUL R12, R18, R17 ;  /* 0x00000011120c7220 */ /* 0x000fc60000400000 */
[-C--:B------:R-:W-:Y:S01]  /*0390*/  FFMA R15, R18, R16.reuse, R15 ;  /* 0x00000010120f7223 */ /* 0x080fe2000000000f */
[----:B------:R-:W-:-:S03]  /*03a0*/  FFMA R12, R19, R16, -R12 ;  /* 0x00000010130c7223 */ /* 0x000fc6000000080c */
[----:B------:R-:W-:Y:S01]  /*03b0*/  FADD R2, R2, R15 ;  /* 0x0000000f02027221 */ /* 0x000fe20000000000 */
[----:B------:R-:W-:-:S07]  /*03c0*/  FADD R3, R3, R12 ;  /* 0x0000000c03037221 */ /* 0x000fce0000000000 */
.L_x_15:
[----:B------:R-:W-:Y:S05]  /*03d0*/  BSYNC.RECONVERGENT B1 ;  /* 0x0000000000017941 */ /* 0x000fea0003800200 */
.L_x_14:
        /* <DEDUP_REMOVED lines=9> */
.L_x_13:
[----:B------:R-:W-:Y:S05]  /*0470*/  BSYNC.RECONVERGENT B0 ;  /* 0x0000000000007941 */ /* 0x000fea0003800200 */
.L_x_12:
        /* <DEDUP_REMOVED lines=9> */
[----:B------:R-:W-:Y:S01]  /*0510*/  STG.E.64 desc[UR4][R6.64], R2 ;  /* 0x0000000206007986 */ /* 0x000fe2000c101b04 */
[----:B------:R-:W-:Y:S05]  /*0520*/  EXIT ;  /* 0x000000000000794d */ /* 0x000fea0003800000 */
.L_x_17:
        /* <DEDUP_REMOVED lines=13> */
.L_x_38:


//--------------------- .text._Z5convhPKtS0_Pt    --------------------------
	.section	.text._Z5convhPKtS0_Pt,"ax",@progbits
	.align	128
        .global         _Z5convhPKtS0_Pt
        .type           _Z5convhPKtS0_Pt,@function
        .size           _Z5convhPKtS0_Pt,(.L_x_39 - _Z5convhPKtS0_Pt)
        .other          _Z5convhPKtS0_Pt,@"STO_CUDA_ENTRY STV_DEFAULT"
_Z5convhPKtS0_Pt:
.text._Z5convhPKtS0_Pt:
        /* <DEDUP_REMOVED lines=16> */
[----:B------:R-:W-:Y:S02]  /*0100*/  PRMT R0, RZ, 0x7610, R0 ;  /* 0x00007610ff007816 */ /* 0x000fe40000000000 */
        /* <DEDUP_REMOVED lines=12> */
[----:B------:R-:W-:Y:S01]  /*01d0*/  CS2R R18, SRZ ;  /* 0x0000000000127805 */ /* 0x000fe2000001ff00 */
[----:B------:R-:W-:-:S06]  /*01e0*/  IMAD.MOV.U32 R10, RZ, RZ, RZ ;  /* 0x000000ffff0a7224 */ /* 0x000fcc00078e00ff */
[----:B------:R-:W1:Y:S02]  /*01f0*/  LDC.64 R6, c[0x3][RZ] ;  /* 0x00c00000ff067b82 */ /* 0x000e640000000a00 */
.L_x_22:
        /* <DEDUP_REMOVED lines=18> */
[----:B------:R-:W-:-:S03]  /*0320*/  LEA.HI.X R13, R14, UR15, R11, 0x1, P1 ;  /* 0x0000000f0e0d7c11 */ /* 0x000fc600088f0c0b */
[----:B------:R-:W2:Y:S04]  /*0330*/  LDG.E.U16 R16, desc[UR4][R16.64] ;  /* 0x0000000410107981 */ /* 0x000ea8000c1e1500 */
[----:B------:R-:W2:Y:S02]  /*0340*/  LDG.E.U16 R13, desc[UR4][R12.64] ;  /* 0x000000040c0d7981 */ /* 0x000ea4000c1e1500 */
[----:B--2---:R-:W-:-:S07]  /*0350*/  HFMA2 R0, R16.H0_H0, R13.H0_H0, R0.H0_H0 ;  /* 0x2000000d10007231 */ /* 0x004fce0000040800 */
.L_x_21:
[----:B------:R-:W-:Y:S05]  /*0360*/  BSYNC.RECONVERGENT B1 ;  /* 0x0000000000017941 */ /* 0x000fea0003800200 */
.L_x_20:
[----:B------:R-:W-:Y:S02]  /*0370*/  VIADD R8, R8, 0x1 ;  /* 0x0000000108087836 */ /* 0x000fe40000000000 */
[----:B------:R-:W-:-:S03]  /*0380*/  VIADD R10, R18, 0x1 ;  /* 0x00000001120a7836 */ /* 0x000fc60000000000 */
[----:B------:R-:W-:Y:S01]  /*0390*/  ISETP.GE.U32.AND P1, PT, R8, UR16, PT ;  /* 0x0000001008007c0c */ /* 0x000fe2000bf26070 */
[----:B------:R-:W-:Y:S01]  /*03a0*/  IMAD.MOV.U32 R18, RZ, RZ, R10 ;  /* 0x000000ffff127224 */ /* 0x000fe200078e000a */
[----:B------:R-:W-:Y:S02]  /*03b0*/  SHF.R.S32.HI R11, RZ, 0x1f, R8 ;  /* 0x0000001fff0b7819 */ /* 0x000fe40000011408 */
[----:B------:R-:W-:Y:S02]  /*03c0*/  ISETP.LT.U32.AND P0, PT, R10, R6, PT ;  /* 0x000000060a00720c */ /* 0x000fe40003f01070 */
[----:B------:R-:W-:-:S04]  /*03d0*/  ISETP.GE.U32.AND.EX P1, PT, R11, UR17, PT, P1 ;  /* 0x000000110b007c0c */ /* 0x000fc8000bf26110 */
[----:B------:R-:W-:-:S13]  /*03e0*/  ISETP.LT.U32.OR.EX P0, PT, RZ, R7, !P1, P0 ;  /* 0x00000007ff00720c */ /* 0x000fda0004f01500 */
[----:B------:R-:W-:Y:S05]  /*03f0*/  @P0 BRA `(.L_x_22) ;  /* 0xfffffffc00800947 */ /* 0x000fea000383ffff */
.L_x_19:
[----:B------:R-:W-:Y:S05]  /*0400*/  BSYNC.RECONVERGENT B0 ;  /* 0x0000000000007941 */ /* 0x000fea0003800200 */
.L_x_18:
        /* <DEDUP_REMOVED lines=9> */
[----:B------:R-:W-:Y:S01]  /*04a0*/  STG.E.U16 desc[UR4][R4.64], R0 ;  /* 0x0000000004007986 */ /* 0x000fe2000c101504 */
[----:B------:R-:W-:Y:S05]  /*04b0*/  EXIT ;  /* 0x000000000000794d */ /* 0x000fea0003800000 */
.L_x_23:
        /* <DEDUP_REMOVED lines=12> */
.L_x_39:


//--------------------- .text._Z4convPKdS0_Pd     --------------------------
	.section	.text._Z4convPKdS0_Pd,"ax",@progbits
	.align	128
        .global         _Z4convPKdS0_Pd
        .type           _Z4convPKdS0_Pd,@function
        .size           _Z4convPKdS0_Pd,(.L_x_40 - _Z4convPKdS0_Pd)
        .other          _Z4convPKdS0_Pd,@"STO_CUDA_ENTRY STV_DEFAULT"
_Z4convPKdS0_Pd:
.text._Z4convPKdS0_Pd:
        /* <DEDUP_REMOVED lines=33> */
.L_x_28:
        /* <DEDUP_REMOVED lines=20> */
[----:B------:R-:W2:Y:S04]  /*0350*/  LDG.E.64 R14, desc[UR4][R18.64] ;  /* 0x00000004120e7981 */ /* 0x000ea8000c1e1b00 */
[----:B------:R-:W2:Y:S02]  /*0360*/  LDG.E.64 R16, desc[UR4][R16.64] ;  /* 0x0000000410107981 */ /* 0x000ea4000c1e1b00 */
[----:B--2---:R-:W-:-:S11]  /*0370*/  DFMA R8, R14, R16, R8 ;  /* 0x000000100e08722b */ /* 0x004fd60000000008 */
.L_x_27:
[----:B------:R-:W-:Y:S05]  /*0380*/  BSYNC.RECONVERGENT B1 ;  /* 0x0000000000017941 */ /* 0x000fea0003800200 */
.L_x_26:
        /* <DEDUP_REMOVED lines=9> */
.L_x_25:
[----:B------:R-:W-:Y:S05]  /*0420*/  BSYNC.RECONVERGENT B0 ;  /* 0x0000000000007941 */ /* 0x000fea0003800200 */
.L_x_24:
        /* <DEDUP_REMOVED lines=11> */
.L_x_29:
        /* <DEDUP_REMOVED lines=10> */
.L_x_40:


//--------------------- .text._Z5convfPKfS0_Pf    --------------------------
	.section	.text._Z5convfPKfS0_Pf,"ax",@progbits
	.align	128
        .global         _Z5convfPKfS0_Pf
        .type           _Z5convfPKfS0_Pf,@function
        .size           _Z5convfPKfS0_Pf,(.L_x_41 - _Z5convfPKfS0_Pf)
        .other          _Z5convfPKfS0_Pf,@"STO_CUDA_ENTRY STV_DEFAULT"
_Z5convfPKfS0_Pf:
.text._Z5convfPKfS0_Pf:
        /* <DEDUP_REMOVED lines=15> */
[----:B--2---:R-:W-:Y:S02]  /*00f0*/  IMAD R13, R0, UR7, R13 ;  /* 0x00000007000d7c24 */ /* 0x004fe4000f8e020d */
[----:B------:R-:W-:Y:S01]  /*0100*/  IMAD.MOV.U32 R0, RZ, RZ, RZ ;  /* 0x000000ffff007224 */ /* 0x000fe200078e00ff */
        /* <DEDUP_REMOVED lines=12> */
[----:B------:R-:W-:Y:S02]  /*01d0*/  IMAD.MOV.U32 R0, RZ, RZ, RZ ;  /* 0x000000ffff007224 */ /* 0x000fe400078e00ff */
[----:B------:R-:W-:Y:S02]  /*01e0*/  IMAD.MOV.U32 R21, RZ, RZ, RZ ;  /* 0x000000ffff157224 */ /* 0x000fe400078e00ff */
[----:B------:R-:W-:-:S03]  /*01f0*/  IMAD.MOV.U32 R12, RZ, RZ, RZ ;  /* 0x000000ffff0c7224 */ /* 0x000fc600078e00ff */
[----:B------:R-:W1:Y:S04]  /*0200*/  LDC.64 R6, c[0x3][RZ] ;  /* 0x00c00000ff067b82 */ /* 0x000e680000000a00 */
.L_x_34:
        /* <DEDUP_REMOVED lines=22> */
[----:B--2---:R-:W-:-:S07]  /*0370*/  FFMA R0, R15, R10, R0 ;  /* 0x0000000a0f007223 */ /* 0x004fce0000000000 */
.L_x_33:
[----:B------:R-:W-:Y:S05]  /*0380*/  BSYNC.RECONVERGENT B1 ;  /* 0x0000000000017941 */ /* 0x000fea0003800200 */
.L_x_32:
        /* <DEDUP_REMOVED lines=9> */
.L_x_31:
[----:B------:R-:W-:Y:S05]  /*0420*/  BSYNC.RECONVERGENT B0 ;  /* 0x0000000000007941 */ /* 0x000fea0003800200 */
.L_x_30:
        /* <DEDUP_REMOVED lines=11> */
.L_x_35:
        /* <DEDUP_REMOVED lines=10> */
.L_x_41:


//--------------------- .nv.shared.reserved.0     --------------------------
	.section	.nv.shared.reserved.0,"aw",@nobits
	.weak		__nv_reservedSMEM_offset_0_alias
	.size		__nv_reservedSMEM_offset_0_alias, 0, 64
	.other		__nv_reservedSMEM_offset_0_alias,@"STO_CUDA_RESERVED_SHARED STV_DEFAULT"
__nv_reservedSMEM_offset_0_alias:
	.zero		0
	.zero		64


//--------------------- .nv.constant0._Z6convchPK7ushort2S1_PS_ --------------------------
	.section	.nv.constant0._Z6convchPK7ushort2S1_PS_,"a",@progbits
	.sectionflags	@""
	.align	4
.nv.constant0._Z6convchPK7ushort2S1_PS_:
	.zero		920


//--------------------- .nv.constant0._Z5convcPK7double2S1_PS_ --------------------------
	.section	.nv.constant0._Z5convcPK7double2S1_PS_,"a",@progbits
	.sectionflags	@""
	.align	4
.nv.constant0._Z5convcPK7double2S1_PS_:
	.zero		920


//--------------------- .nv.constant0._Z6convcfPK6float2S1_PS_ --------------------------
	.section	.nv.constant0._Z6convcfPK6float2S1_PS_,"a",@progbits
	.sectionflags	@""
	.align	4
.nv.constant0._Z6convcfPK6float2S1_PS_:
	.zero		920


//--------------------- .nv.constant0._Z5convhPKtS0_Pt --------------------------
	.section	.nv.constant0._Z5convhPKtS0_Pt,"a",@progbits
	.sectionflags	@""
	.align	4
.nv.constant0._Z5convhPKtS0_Pt:
	.zero		920


//--------------------- .nv.constant0._Z4convPKdS0_Pd --------------------------
	.section	.nv.constant0._Z4convPKdS0_Pd,"a",@progbits
	.sectionflags	@""
	.align	4
.nv.constant0._Z4convPKdS0_Pd:
	.zero		920


//--------------------- .nv.constant0._Z5convfPKfS0_Pf --------------------------
	.section	.nv.constant0._Z5convfPKfS0_Pf,"a",@progbits
	.sectionflags	@""
	.align	4
.nv.constant0._Z5convfPKfS0_Pf:
	.zero		920


//--------------------- SYMBOLS --------------------------

	.type		.nv.reservedSmem.offset0,@object
	.size		.nv.reservedSmem.offset0,0x4
